	.target	sm_103a

	.elftype	@"ET_EXEC"


//--------------------- .note.nv.tkinfo           --------------------------
	.section	.note.nv.tkinfo,"",@"SHT_NOTE"
	.sectionflags	@"SHF_NOTE_NV_TKINFO"
	.tkinfo
        /*0018*/ 	.word	0x00000002
        /*0030*/ 	.string	""
        /*0030*/ 	.string	"ptxas"
        /*0030*/ 	.string	"Cuda compilation tools, release 13.0, V13.0.88"
        /*0030*/ 	.string	"Build cuda_13.0.r13.0/compiler.36424714_0"
        /*0030*/ 	.string	"-arch sm_103a -m 64 "



//--------------------- .note.nv.cuinfo           --------------------------
	.section	.note.nv.cuinfo,"",@"SHT_NOTE"
	.sectionflags	@"SHF_NOTE_NV_CUINFO"
        /*0018*/ 	.short	0x0002
        /*001a*/ 	.short	0x0067
        /*001c*/ 	.short	0x0082
	.zero		2


//--------------------- .nv.info                  --------------------------
	.section	.nv.info,"",@"SHT_CUDA_INFO"
	.align	4


	//----- nvinfo : EIATTR_REGCOUNT
	.align		4
        /*0000*/ 	.byte	0x04, 0x2f
        /*0002*/ 	.short	(.L_12 - .L_11)
	.align		4
.L_11:
        /*0004*/ 	.word	index@(_ZN7cutlass13device_kernelIN5flash11enable_sm90INS1_16FlashAttnFwdSm90INS1_25CollectiveMainloopFwdSm90ILi2EN4cute5tupleIJNS5_1CILi1EEES8_S8_EEENS6_IJNS7_ILi128EEENS7_ILi80EEENS7_ILi256EEEEEELi256ENS_10bfloat16_tEfNS_4arch4Sm90ELb1ELb0ELb1ELb1ELb1ELb1ELb0ELb1ELb1ELb1ELb0ELb0EEENS1_21CollectiveEpilogueFwdINS6_IJSA_SC_SB_EEES9_SE_SG_Li256ELb1ELb1ELb0ELb0EEENS1_36VarlenDynamicPersistentTileSchedulerILi128ELi80ELi256ELi128ELb0ELb1ELb1ELb1ELb1ELb1EEEEEEEEEvNT_6ParamsE)
        /*0008*/ 	.word	0x00000004


	//----- nvinfo : EIATTR_FRAME_SIZE
	.align		4
.L_12:
        /*000c*/ 	.byte	0x04, 0x11
        /*000e*/ 	.short	(.L_14 - .L_13)
	.align		4
.L_13:
        /*0010*/ 	.word	index@(_ZN7cutlass13device_kernelIN5flash11enable_sm90INS1_16FlashAttnFwdSm90INS1_25CollectiveMainloopFwdSm90ILi2EN4cute5tupleIJNS5_1CILi1EEES8_S8_EEENS6_IJNS7_ILi128EEENS7_ILi80EEENS7_ILi256EEEEEELi256ENS_10bfloat16_tEfNS_4arch4Sm90ELb1ELb0ELb1ELb1ELb1ELb1ELb0ELb1ELb1ELb1ELb0ELb0EEENS1_21CollectiveEpilogueFwdINS6_IJSA_SC_SB_EEES9_SE_SG_Li256ELb1ELb1ELb0ELb0EEENS1_36VarlenDynamicPersistentTileSchedulerILi128ELi80ELi256ELi128ELb0ELb1ELb1ELb1ELb1ELb1EEEEEEEEEvNT_6ParamsE)
        /*0014*/ 	.word	0x00000000


	//----- nvinfo : EIATTR_REGCOUNT
	.align		4
.L_14:
        /*0018*/ 	.byte	0x04, 0x2f
        /*001a*/ 	.short	(.L_16 - .L_15)
	.align		4
.L_15:
        /*001c*/ 	.word	index@(_ZN7cutlass13device_kernelIN5flash11enable_sm90INS1_16FlashAttnFwdSm90INS1_25CollectiveMainloopFwdSm90ILi2EN4cute5tupleIJNS5_1CILi1EEES8_S8_EEENS6_IJNS7_ILi128EEENS7_ILi80EEENS7_ILi256EEEEEELi256ENS_10bfloat16_tEfNS_4arch4Sm90ELb1ELb0ELb1ELb1ELb1ELb0ELb0ELb1ELb1ELb1ELb0ELb0EEENS1_21CollectiveEpilogueFwdINS6_IJSA_SC_SB_EEES9_SE_SG_Li256ELb1ELb1ELb0ELb0EEENS1_36VarlenDynamicPersistentTileSchedulerILi128ELi80ELi256ELi128ELb0ELb1ELb1ELb1ELb1ELb1EEEEEEEEEvNT_6ParamsE)
        /*0020*/ 	.word	0x00000004


	//----- nvinfo : EIATTR_FRAME_SIZE
	.align		4
.L_16:
        /*0024*/ 	.byte	0x04, 0x11
        /*0026*/ 	.short	(.L_18 - .L_17)
	.align		4
.L_17:
        /*0028*/ 	.word	index@(_ZN7cutlass13device_kernelIN5flash11enable_sm90INS1_16FlashAttnFwdSm90INS1_25CollectiveMainloopFwdSm90ILi2EN4cute5tupleIJNS5_1CILi1EEES8_S8_EEENS6_IJNS7_ILi128EEENS7_ILi80EEENS7_ILi256EEEEEELi256ENS_10bfloat16_tEfNS_4arch4Sm90ELb1ELb0ELb1ELb1ELb1ELb0ELb0ELb1ELb1ELb1ELb0ELb0EEENS1_21CollectiveEpilogueFwdINS6_IJSA_SC_SB_EEES9_SE_SG_Li256ELb1ELb1ELb0ELb0EEENS1_36VarlenDynamicPersistentTileSchedulerILi128ELi80ELi256ELi128ELb0ELb1ELb1ELb1ELb1ELb1EEEEEEEEEvNT_6ParamsE)
        /*002c*/ 	.word	0x00000000


	//----- nvinfo : EIATTR_REGCOUNT
	.align		4
.L_18:
        /*0030*/ 	.byte	0x04, 0x2f
        /*0032*/ 	.short	(.L_20 - .L_19)
	.align		4
.L_19:
        /*0034*/ 	.word	index@(_ZN7cutlass13device_kernelIN5flash11enable_sm90INS1_16FlashAttnFwdSm90INS1_25CollectiveMainloopFwdSm90ILi2EN4cute5tupleIJNS5_1CILi1EEES8_S8_EEENS6_IJNS7_ILi128EEENS7_ILi80EEENS7_ILi256EEEEEELi256ENS_10bfloat16_tEfNS_4arch4Sm90ELb1ELb0ELb1ELb0ELb1ELb0ELb0ELb1ELb1ELb1ELb0ELb0EEENS1_21CollectiveEpilogueFwdINS6_IJSA_SC_SB_EEES9_SE_SG_Li256ELb0ELb1ELb0ELb0EEENS1_30DynamicPersistentTileSchedulerILi256ELi128ELb0ELb1ELb1EEEEEEEEEvNT_6ParamsE)
        /*0038*/ 	.word	0x00000004


	//----- nvinfo : EIATTR_FRAME_SIZE
	.align		4
.L_20:
        /*003c*/ 	.byte	0x04, 0x11
        /*003e*/ 	.short	(.L_22 - .L_21)
	.align		4
.L_21:
        /*0040*/ 	.word	index@(_ZN7cutlass13device_kernelIN5flash11enable_sm90INS1_16FlashAttnFwdSm90INS1_25CollectiveMainloopFwdSm90ILi2EN4cute5tupleIJNS5_1CILi1EEES8_S8_EEENS6_IJNS7_ILi128EEENS7_ILi80EEENS7_ILi256EEEEEELi256ENS_10bfloat16_tEfNS_4arch4Sm90ELb1ELb0ELb1ELb0ELb1ELb0ELb0ELb1ELb1ELb1ELb0ELb0EEENS1_21CollectiveEpilogueFwdINS6_IJSA_SC_SB_EEES9_SE_SG_Li256ELb0ELb1ELb0ELb0EEENS1_30DynamicPersistentTileSchedulerILi256ELi128ELb0ELb1ELb1EEEEEEEEEvNT_6ParamsE)
        /*0044*/ 	.word	0x00000000


	//----- nvinfo : EIATTR_REGCOUNT
	.align		4
.L_22:
        /*0048*/ 	.byte	0x04, 0x2f
        /*004a*/ 	.short	(.L_24 - .L_23)
	.align		4
.L_23:
        /*004c*/ 	.word	index@(_ZN7cutlass13device_kernelIN5flash11enable_sm90INS1_16FlashAttnFwdSm90INS1_25CollectiveMainloopFwdSm90ILi2EN4cute5tupleIJNS5_1CILi1EEES8_S8_EEENS6_IJNS7_ILi128EEENS7_ILi64EEENS7_ILi256EEEEEELi256ENS_10bfloat16_tEfNS_4arch4Sm90ELb0ELb1ELb1ELb1ELb1ELb1ELb0ELb1ELb1ELb1ELb0ELb0EEENS1_21CollectiveEpilogueFwdINS6_IJSA_SC_SB_EEES9_SE_SG_Li256ELb1ELb1ELb0ELb0EEENS1_36VarlenDynamicPersistentTileSchedulerILi128ELi64ELi256ELi128ELb0ELb1ELb1ELb1ELb0ELb1EEEEEEEEEvNT_6ParamsE)
        /*0050*/ 	.word	0x00000004


	//----- nvinfo : EIATTR_FRAME_SIZE
	.align		4
.L_24:
        /*0054*/ 	.byte	0x04, 0x11
        /*0056*/ 	.short	(.L_26 - .L_25)
	.align		4
.L_25:
        /*0058*/ 	.word	index@(_ZN7cutlass13device_kernelIN5flash11enable_sm90INS1_16FlashAttnFwdSm90INS1_25CollectiveMainloopFwdSm90ILi2EN4cute5tupleIJNS5_1CILi1EEES8_S8_EEENS6_IJNS7_ILi128EEENS7_ILi64EEENS7_ILi256EEEEEELi256ENS_10bfloat16_tEfNS_4arch4Sm90ELb0ELb1ELb1ELb1ELb1ELb1ELb0ELb1ELb1ELb1ELb0ELb0EEENS1_21CollectiveEpilogueFwdINS6_IJSA_SC_SB_EEES9_SE_SG_Li256ELb1ELb1ELb0ELb0EEENS1_36VarlenDynamicPersistentTileSchedulerILi128ELi64ELi256ELi128ELb0ELb1ELb1ELb1ELb0ELb1EEEEEEEEEvNT_6ParamsE)
        /*005c*/ 	.word	0x00000000


	//----- nvinfo : EIATTR_REGCOUNT
	.align		4
.L_26:
        /*0060*/ 	.byte	0x04, 0x2f
        /*0062*/ 	.short	(.L_28 - .L_27)
	.align		4
.L_27:
        /*0064*/ 	.word	index@(_ZN7cutlass13device_kernelIN5flash11enable_sm90INS1_16FlashAttnFwdSm90INS1_25CollectiveMainloopFwdSm90ILi2EN4cute5tupleIJNS5_1CILi1EEES8_S8_EEENS6_IJNS7_ILi128EEENS7_ILi64EEENS7_ILi256EEEEEELi256ENS_10bfloat16_tEfNS_4arch4Sm90ELb0ELb1ELb1ELb1ELb1ELb0ELb0ELb1ELb1ELb1ELb0ELb0EEENS1_21CollectiveEpilogueFwdINS6_IJSA_SC_SB_EEES9_SE_SG_Li256ELb1ELb1ELb0ELb0EEENS1_36VarlenDynamicPersistentTileSchedulerILi128ELi64ELi256ELi128ELb0ELb1ELb1ELb1ELb0ELb1EEEEEEEEEvNT_6ParamsE)
        /*0068*/ 	.word	0x00000004


	//----- nvinfo : EIATTR_FRAME_SIZE
	.align		4
.L_28:
        /*006c*/ 	.byte	0x04, 0x11
        /*006e*/ 	.short	(.L_30 - .L_29)
	.align		4
.L_29:
        /*0070*/ 	.word	index@(_ZN7cutlass13device_kernelIN5flash11enable_sm90INS1_16FlashAttnFwdSm90INS1_25CollectiveMainloopFwdSm90ILi2EN4cute5tupleIJNS5_1CILi1EEES8_S8_EEENS6_IJNS7_ILi128EEENS7_ILi64EEENS7_ILi256EEEEEELi256ENS_10bfloat16_tEfNS_4arch4Sm90ELb0ELb1ELb1ELb1ELb1ELb0ELb0ELb1ELb1ELb1ELb0ELb0EEENS1_21CollectiveEpilogueFwdINS6_IJSA_SC_SB_EEES9_SE_SG_Li256ELb1ELb1ELb0ELb0EEENS1_36VarlenDynamicPersistentTileSchedulerILi128ELi64ELi256ELi128ELb0ELb1ELb1ELb1ELb0ELb1EEEEEEEEEvNT_6ParamsE)
        /*0074*/ 	.word	0x00000000


	//----- nvinfo : EIATTR_REGCOUNT
	.align		4
.L_30:
        /*0078*/ 	.byte	0x04, 0x2f
        /*007a*/ 	.short	(.L_32 - .L_31)
	.align		4
.L_31:
        /*007c*/ 	.word	index@(_ZN7cutlass13device_kernelIN5flash11enable_sm90INS1_16FlashAttnFwdSm90INS1_25CollectiveMainloopFwdSm90ILi2EN4cute5tupleIJNS5_1CILi1EEES8_S8_EEENS6_IJNS7_ILi128EEENS7_ILi64EEENS7_ILi256EEEEEELi256ENS_10bfloat16_tEfNS_4arch4Sm90ELb0ELb1ELb1ELb0ELb1ELb0ELb0ELb1ELb1ELb1ELb0ELb0EEENS1_21CollectiveEpilogueFwdINS6_IJSA_SC_SB_EEES9_SE_SG_Li256ELb0ELb1ELb0ELb0EEENS1_30DynamicPersistentTileSchedulerILi256ELi128ELb0ELb1ELb1EEEEEEEEEvNT_6ParamsE)
        /*0080*/ 	.word	0x00000004


	//----- nvinfo : EIATTR_FRAME_SIZE
	.align		4
.L_32:
        /*0084*/ 	.byte	0x04, 0x11
        /*0086*/ 	.short	(.L_34 - .L_33)
	.align		4
.L_33:
        /*0088*/ 	.word	index@(_ZN7cutlass13device_kernelIN5flash11enable_sm90INS1_16FlashAttnFwdSm90INS1_25CollectiveMainloopFwdSm90ILi2EN4cute5tupleIJNS5_1CILi1EEES8_S8_EEENS6_IJNS7_ILi128EEENS7_ILi64EEENS7_ILi256EEEEEELi256ENS_10bfloat16_tEfNS_4arch4Sm90ELb0ELb1ELb1ELb0ELb1ELb0ELb0ELb1ELb1ELb1ELb0ELb0EEENS1_21CollectiveEpilogueFwdINS6_IJSA_SC_SB_EEES9_SE_SG_Li256ELb0ELb1ELb0ELb0EEENS1_30DynamicPersistentTileSchedulerILi256ELi128ELb0ELb1ELb1EEEEEEEEEvNT_6ParamsE)
        /*008c*/ 	.word	0x00000000


	//----- nvinfo : EIATTR_REGCOUNT
	.align		4
.L_34:
        /*0090*/ 	.byte	0x04, 0x2f
        /*0092*/ 	.short	(.L_36 - .L_35)
	.align		4
.L_35:
        /*0094*/ 	.word	index@(_ZN7cutlass13device_kernelIN5flash11enable_sm90INS1_16FlashAttnFwdSm90INS1_25CollectiveMainloopFwdSm90ILi2EN4cute5tupleIJNS5_1CILi1EEES8_S8_EEENS6_IJNS7_ILi128EEENS7_ILi80EEENS7_ILi256EEEEEELi256ENS_10bfloat16_tEfNS_4arch4Sm90ELb0ELb0ELb1ELb1ELb1ELb1ELb0ELb1ELb1ELb1ELb0ELb0EEENS1_21CollectiveEpilogueFwdINS6_IJSA_SC_SB_EEES9_SE_SG_Li256ELb1ELb1ELb0ELb0EEENS1_36VarlenDynamicPersistentTileSchedulerILi128ELi80ELi256ELi128ELb0ELb1ELb1ELb0ELb1ELb1EEEEEEEEEvNT_6ParamsE)
        /*0098*/ 	.word	0x00000004


	//----- nvinfo : EIATTR_FRAME_SIZE
	.align		4
.L_36:
        /*009c*/ 	.byte	0x04, 0x11
        /*009e*/ 	.short	(.L_38 - .L_37)
	.align		4
.L_37:
        /*00a0*/ 	.word	index@(_ZN7cutlass13device_kernelIN5flash11enable_sm90INS1_16FlashAttnFwdSm90INS1_25CollectiveMainloopFwdSm90ILi2EN4cute5tupleIJNS5_1CILi1EEES8_S8_EEENS6_IJNS7_ILi128EEENS7_ILi80EEENS7_ILi256EEEEEELi256ENS_10bfloat16_tEfNS_4arch4Sm90ELb0ELb0ELb1ELb1ELb1ELb1ELb0ELb1ELb1ELb1ELb0ELb0EEENS1_21CollectiveEpilogueFwdINS6_IJSA_SC_SB_EEES9_SE_SG_Li256ELb1ELb1ELb0ELb0EEENS1_36VarlenDynamicPersistentTileSchedulerILi128ELi80ELi256ELi128ELb0ELb1ELb1ELb0ELb1ELb1EEEEEEEEEvNT_6ParamsE)
        /*00a4*/ 	.word	0x00000000


	//----- nvinfo : EIATTR_REGCOUNT
	.align		4
.L_38:
        /*00a8*/ 	.byte	0x04, 0x2f
        /*00aa*/ 	.short	(.L_40 - .L_39)
	.align		4
.L_39:
        /*00ac*/ 	.word	index@(_ZN7cutlass13device_kernelIN5flash11enable_sm90INS1_16FlashAttnFwdSm90INS1_25CollectiveMainloopFwdSm90ILi2EN4cute5tupleIJNS5_1CILi1EEES8_S8_EEENS6_IJNS7_ILi128EEENS7_ILi80EEENS7_ILi256EEEEEELi256ENS_10bfloat16_tEfNS_4arch4Sm90ELb0ELb0ELb1ELb1ELb1ELb0ELb0ELb1ELb1ELb1ELb0ELb0EEENS1_21CollectiveEpilogueFwdINS6_IJSA_SC_SB_EEES9_SE_SG_Li256ELb1ELb1ELb0ELb0EEENS1_36VarlenDynamicPersistentTileSchedulerILi128ELi80ELi256ELi128ELb0ELb1ELb1ELb0ELb1ELb1EEEEEEEEEvNT_6ParamsE)
        /*00b0*/ 	.word	0x00000004


	//----- nvinfo : EIATTR_FRAME_SIZE
	.align		4
.L_40:
        /*00b4*/ 	.byte	0x04, 0x11
        /*00b6*/ 	.short	(.L_42 - .L_41)
	.align		4
.L_41:
        /*00b8*/ 	.word	index@(_ZN7cutlass13device_kernelIN5flash11enable_sm90INS1_16FlashAttnFwdSm90INS1_25CollectiveMainloopFwdSm90ILi2EN4cute5tupleIJNS5_1CILi1EEES8_S8_EEENS6_IJNS7_ILi128EEENS7_ILi80EEENS7_ILi256EEEEEELi256ENS_10bfloat16_tEfNS_4arch4Sm90ELb0ELb0ELb1ELb1ELb1ELb0ELb0ELb1ELb1ELb1ELb0ELb0EEENS1_21CollectiveEpilogueFwdINS6_IJSA_SC_SB_EEES9_SE_SG_Li256ELb1ELb1ELb0ELb0EEENS1_36VarlenDynamicPersistentTileSchedulerILi128ELi80ELi256ELi128ELb0ELb1ELb1ELb0ELb1ELb1EEEEEEEEEvNT_6ParamsE)
        /*00bc*/ 	.word	0x00000000


	//----- nvinfo : EIATTR_REGCOUNT
	.align		4
.L_42:
        /*00c0*/ 	.byte	0x04, 0x2f
        /*00c2*/ 	.short	(.L_44 - .L_43)
	.align		4
.L_43:
        /*00c4*/ 	.word	index@(_ZN7cutlass13device_kernelIN5flash11enable_sm90INS1_16FlashAttnFwdSm90INS1_25CollectiveMainloopFwdSm90ILi2EN4cute5tupleIJNS5_1CILi1EEES8_S8_EEENS6_IJNS7_ILi128EEENS7_ILi80EEENS7_ILi256EEEEEELi256ENS_10bfloat16_tEfNS_4arch4Sm90ELb0ELb0ELb1ELb0ELb1ELb0ELb0ELb1ELb1ELb1ELb0ELb0EEENS1_21CollectiveEpilogueFwdINS6_IJSA_SC_SB_EEES9_SE_SG_Li256ELb0ELb1ELb0ELb0EEENS1_29StaticPersistentTileSchedulerILb0EEEEEEEEEvNT_6ParamsE)
        /*00c8*/ 	.word	0x00000004


	//----- nvinfo : EIATTR_FRAME_SIZE
	.align		4
.L_44:
        /*00cc*/ 	.byte	0x04, 0x11
        /*00ce*/ 	.short	(.L_46 - .L_45)
	.align		4
.L_45:
        /*00d0*/ 	.word	index@(_ZN7cutlass13device_kernelIN5flash11enable_sm90INS1_16FlashAttnFwdSm90INS1_25CollectiveMainloopFwdSm90ILi2EN4cute5tupleIJNS5_1CILi1EEES8_S8_EEENS6_IJNS7_ILi128EEENS7_ILi80EEENS7_ILi256EEEEEELi256ENS_10bfloat16_tEfNS_4arch4Sm90ELb0ELb0ELb1ELb0ELb1ELb0ELb0ELb1ELb1ELb1ELb0ELb0EEENS1_21CollectiveEpilogueFwdINS6_IJSA_SC_SB_EEES9_SE_SG_Li256ELb0ELb1ELb0ELb0EEENS1_29StaticPersistentTileSchedulerILb0EEEEEEEEEvNT_6ParamsE)
        /*00d4*/ 	.word	0x00000000


	//----- nvinfo : EIATTR_MIN_STACK_SIZE
	.align		4
.L_46:
        /*00d8*/ 	.byte	0x04, 0x12
        /*00da*/ 	.short	(.L_48 - .L_47)
	.align		4
.L_47:
        /*00dc*/ 	.word	index@(_ZN7cutlass13device_kernelIN5flash11enable_sm90INS1_16FlashAttnFwdSm90INS1_25CollectiveMainloopFwdSm90ILi2EN4cute5tupleIJNS5_1CILi1EEES8_S8_EEENS6_IJNS7_ILi128EEENS7_ILi80EEENS7_ILi256EEEEEELi256ENS_10bfloat16_tEfNS_4arch4Sm90ELb0ELb0ELb1ELb0ELb1ELb0ELb0ELb1ELb1ELb1ELb0ELb0EEENS1_21CollectiveEpilogueFwdINS6_IJSA_SC_SB_EEES9_SE_SG_Li256ELb0ELb1ELb0ELb0EEENS1_29StaticPersistentTileSchedulerILb0EEEEEEEEEvNT_6ParamsE)
        /*00e0*/ 	.word	0x00000000


	//----- nvinfo : EIATTR_MIN_STACK_SIZE
	.align		4
.L_48:
        /*00e4*/ 	.byte	0x04, 0x12
        /*00e6*/ 	.short	(.L_50 - .L_49)
	.align		4
.L_49:
        /*00e8*/ 	.word	index@(_ZN7cutlass13device_kernelIN5flash11enable_sm90INS1_16FlashAttnFwdSm90INS1_25CollectiveMainloopFwdSm90ILi2EN4cute5tupleIJNS5_1CILi1EEES8_S8_EEENS6_IJNS7_ILi128EEENS7_ILi80EEENS7_ILi256EEEEEELi256ENS_10bfloat16_tEfNS_4arch4Sm90ELb0ELb0ELb1ELb1ELb1ELb0ELb0ELb1ELb1ELb1ELb0ELb0EEENS1_21CollectiveEpilogueFwdINS6_IJSA_SC_SB_EEES9_SE_SG_Li256ELb1ELb1ELb0ELb0EEENS1_36VarlenDynamicPersistentTileSchedulerILi128ELi80ELi256ELi128ELb0ELb1ELb1ELb0ELb1ELb1EEEEEEEEEvNT_6ParamsE)
        /*00ec*/ 	.word	0x00000000


	//----- nvinfo : EIATTR_MIN_STACK_SIZE
	.align		4
.L_50:
        /*00f0*/ 	.byte	0x04, 0x12
        /*00f2*/ 	.short	(.L_52 - .L_51)
	.align		4
.L_51:
        /*00f4*/ 	.word	index@(_ZN7cutlass13device_kernelIN5flash11enable_sm90INS1_16FlashAttnFwdSm90INS1_25CollectiveMainloopFwdSm90ILi2EN4cute5tupleIJNS5_1CILi1EEES8_S8_EEENS6_IJNS7_ILi128EEENS7_ILi80EEENS7_ILi256EEEEEELi256ENS_10bfloat16_tEfNS_4arch4Sm90ELb0ELb0ELb1ELb1ELb1ELb1ELb0ELb1ELb1ELb1ELb0ELb0EEENS1_21CollectiveEpilogueFwdINS6_IJSA_SC_SB_EEES9_SE_SG_Li256ELb1ELb1ELb0ELb0EEENS1_36VarlenDynamicPersistentTileSchedulerILi128ELi80ELi256ELi128ELb0ELb1ELb1ELb0ELb1ELb1EEEEEEEEEvNT_6ParamsE)
        /*00f8*/ 	.word	0x00000000


	//----- nvinfo : EIATTR_MIN_STACK_SIZE
	.align		4
.L_52:
        /*00fc*/ 	.byte	0x04, 0x12
        /*00fe*/ 	.short	(.L_54 - .L_53)
	.align		4
.L_53:
        /*0100*/ 	.word	index@(_ZN7cutlass13device_kernelIN5flash11enable_sm90INS1_16FlashAttnFwdSm90INS1_25CollectiveMainloopFwdSm90ILi2EN4cute5tupleIJNS5_1CILi1EEES8_S8_EEENS6_IJNS7_ILi128EEENS7_ILi64EEENS7_ILi256EEEEEELi256ENS_10bfloat16_tEfNS_4arch4Sm90ELb0ELb1ELb1ELb0ELb1ELb0ELb0ELb1ELb1ELb1ELb0ELb0EEENS1_21CollectiveEpilogueFwdINS6_IJSA_SC_SB_EEES9_SE_SG_Li256ELb0ELb1ELb0ELb0EEENS1_30DynamicPersistentTileSchedulerILi256ELi128ELb0ELb1ELb1EEEEEEEEEvNT_6ParamsE)
        /*0104*/ 	.word	0x00000000


	//----- nvinfo : EIATTR_MIN_STACK_SIZE
	.align		4
.L_54:
        /*0108*/ 	.byte	0x04, 0x12
        /*010a*/ 	.short	(.L_56 - .L_55)
	.align		4
.L_55:
        /*010c*/ 	.word	index@(_ZN7cutlass13device_kernelIN5flash11enable_sm90INS1_16FlashAttnFwdSm90INS1_25CollectiveMainloopFwdSm90ILi2EN4cute5tupleIJNS5_1CILi1EEES8_S8_EEENS6_IJNS7_ILi128EEENS7_ILi64EEENS7_ILi256EEEEEELi256ENS_10bfloat16_tEfNS_4arch4Sm90ELb0ELb1ELb1ELb1ELb1ELb0ELb0ELb1ELb1ELb1ELb0ELb0EEENS1_21CollectiveEpilogueFwdINS6_IJSA_SC_SB_EEES9_SE_SG_Li256ELb1ELb1ELb0ELb0EEENS1_36VarlenDynamicPersistentTileSchedulerILi128ELi64ELi256ELi128ELb0ELb1ELb1ELb1ELb0ELb1EEEEEEEEEvNT_6ParamsE)
        /*0110*/ 	.word	0x00000000


	//----- nvinfo : EIATTR_MIN_STACK_SIZE
	.align		4
.L_56:
        /*0114*/ 	.byte	0x04, 0x12
        /*0116*/ 	.short	(.L_58 - .L_57)
	.align		4
.L_57:
        /*0118*/ 	.word	index@(_ZN7cutlass13device_kernelIN5flash11enable_sm90INS1_16FlashAttnFwdSm90INS1_25CollectiveMainloopFwdSm90ILi2EN4cute5tupleIJNS5_1CILi1EEES8_S8_EEENS6_IJNS7_ILi128EEENS7_ILi64EEENS7_ILi256EEEEEELi256ENS_10bfloat16_tEfNS_4arch4Sm90ELb0ELb1ELb1ELb1ELb1ELb1ELb0ELb1ELb1ELb1ELb0ELb0EEENS1_21CollectiveEpilogueFwdINS6_IJSA_SC_SB_EEES9_SE_SG_Li256ELb1ELb1ELb0ELb0EEENS1_36VarlenDynamicPersistentTileSchedulerILi128ELi64ELi256ELi128ELb0ELb1ELb1ELb1ELb0ELb1EEEEEEEEEvNT_6ParamsE)
        /*011c*/ 	.word	0x00000000


	//----- nvinfo : EIATTR_MIN_STACK_SIZE
	.align		4
.L_58:
        /*0120*/ 	.byte	0x04, 0x12
        /*0122*/ 	.short	(.L_60 - .L_59)
	.align		4
.L_59:
        /*0124*/ 	.word	index@(_ZN7cutlass13device_kernelIN5flash11enable_sm90INS1_16FlashAttnFwdSm90INS1_25CollectiveMainloopFwdSm90ILi2EN4cute5tupleIJNS5_1CILi1EEES8_S8_EEENS6_IJNS7_ILi128EEENS7_ILi80EEENS7_ILi256EEEEEELi256ENS_10bfloat16_tEfNS_4arch4Sm90ELb1ELb0ELb1ELb0ELb1ELb0ELb0ELb1ELb1ELb1ELb0ELb0EEENS1_21CollectiveEpilogueFwdINS6_IJSA_SC_SB_EEES9_SE_SG_Li256ELb0ELb1ELb0ELb0EEENS1_30DynamicPersistentTileSchedulerILi256ELi128ELb0ELb1ELb1EEEEEEEEEvNT_6ParamsE)
        /*0128*/ 	.word	0x00000000


	//----- nvinfo : EIATTR_MIN_STACK_SIZE
	.align		4
.L_60:
        /*012c*/ 	.byte	0x04, 0x12
        /*012e*/ 	.short	(.L_62 - .L_61)
	.align		4
.L_61:
        /*0130*/ 	.word	index@(_ZN7cutlass13device_kernelIN5flash11enable_sm90INS1_16FlashAttnFwdSm90INS1_25CollectiveMainloopFwdSm90ILi2EN4cute5tupleIJNS5_1CILi1EEES8_S8_EEENS6_IJNS7_ILi128EEENS7_ILi80EEENS7_ILi256EEEEEELi256ENS_10bfloat16_tEfNS_4arch4Sm90ELb1ELb0ELb1ELb1ELb1ELb0ELb0ELb1ELb1ELb1ELb0ELb0EEENS1_21CollectiveEpilogueFwdINS6_IJSA_SC_SB_EEES9_SE_SG_Li256ELb1ELb1ELb0ELb0EEENS1_36VarlenDynamicPersistentTileSchedulerILi128ELi80ELi256ELi128ELb0ELb1ELb1ELb1ELb1ELb1EEEEEEEEEvNT_6ParamsE)
        /*0134*/ 	.word	0x00000000


	//----- nvinfo : EIATTR_MIN_STACK_SIZE
	.align		4
.L_62:
        /*0138*/ 	.byte	0x04, 0x12
        /*013a*/ 	.short	(.L_64 - .L_63)
	.align		4
.L_63:
        /*013c*/ 	.word	index@(_ZN7cutlass13device_kernelIN5flash11enable_sm90INS1_16FlashAttnFwdSm90INS1_25CollectiveMainloopFwdSm90ILi2EN4cute5tupleIJNS5_1CILi1EEES8_S8_EEENS6_IJNS7_ILi128EEENS7_ILi80EEENS7_ILi256EEEEEELi256ENS_10bfloat16_tEfNS_4arch4Sm90ELb1ELb0ELb1ELb1ELb1ELb1ELb0ELb1ELb1ELb1ELb0ELb0EEENS1_21CollectiveEpilogueFwdINS6_IJSA_SC_SB_EEES9_SE_SG_Li256ELb1ELb1ELb0ELb0EEENS1_36VarlenDynamicPersistentTileSchedulerILi128ELi80ELi256ELi128ELb0ELb1ELb1ELb1ELb1ELb1EEEEEEEEEvNT_6ParamsE)
        /*0140*/ 	.word	0x00000000
.L_64:


//--------------------- .nv.compat                --------------------------
	.section	.nv.compat,"",@"SHT_CUDA_COMPAT_INFO"
	.align	4
        /*0000*/ 	.byte	0x02, 0x09, 0x01, 0x00, 0x02, 0x02, 0x01, 0x00, 0x02, 0x05, 0x05, 0x00, 0x03, 0x07, 0x01, 0x01
        /*0010*/ 	.byte	0x02, 0x03, 0x00, 0x00, 0x02, 0x06, 0x01, 0x00, 0x04, 0x0b, 0x08, 0x00, 0x00, 0x00, 0x00, 0x00
        /*0020*/ 	.byte	0x00, 0x00, 0x00, 0x00


//--------------------- .nv.info._ZN7cutlass13device_kernelIN5flash11enable_sm90INS1_16FlashAttnFwdSm90INS1_25CollectiveMainloopFwdSm90ILi2EN4cute5tupleIJNS5_1CILi1EEES8_S8_EEENS6_IJNS7_ILi128EEENS7_ILi80EEENS7_ILi256EEEEEELi256ENS_10bfloat16_tEfNS_4arch4Sm90ELb0ELb0ELb1ELb0ELb1ELb0ELb0ELb1ELb1ELb1ELb0ELb0EEENS1_21CollectiveEpilogueFwdINS6_IJSA_SC_SB_EEES9_SE_SG_Li256ELb0ELb1ELb0ELb0EEENS1_29StaticPersistentTileSchedulerILb0EEEEEEEEEvNT_6ParamsE --------------------------
	.section	.nv.info._ZN7cutlass13device_kernelIN5flash11enable_sm90INS1_16FlashAttnFwdSm90INS1_25CollectiveMainloopFwdSm90ILi2EN4cute5tupleIJNS5_1CILi1EEES8_S8_EEENS6_IJNS7_ILi128EEENS7_ILi80EEENS7_ILi256EEEEEELi256ENS_10bfloat16_tEfNS_4arch4Sm90ELb0ELb0ELb1ELb0ELb1ELb0ELb0ELb1ELb1ELb1ELb0ELb0EEENS1_21CollectiveEpilogueFwdINS6_IJSA_SC_SB_EEES9_SE_SG_Li256ELb0ELb1ELb0ELb0EEENS1_29StaticPersistentTileSchedulerILb0EEEEEEEEEvNT_6ParamsE,"",@"SHT_CUDA_INFO"
	.sectionflags	@""
	.align	4


	//----- nvinfo : EIATTR_CUDA_API_VERSION
	.align		4
        /*0000*/ 	.byte	0x04, 0x37
        /*0002*/ 	.short	(.L_66 - .L_65)
.L_65:
        /*0004*/ 	.word	0x00000082


	//----- nvinfo : EIATTR_KPARAM_INFO
	.align		4
.L_66:
        /*0008*/ 	.byte	0x04, 0x17
        /*000a*/ 	.short	(.L_68 - .L_67)
.L_67:
        /*000c*/ 	.word	0x00000000
        /*0010*/ 	.short	0x0000
        /*0012*/ 	.short	0x0000
        /*0014*/ 	.byte	0x00, 0xf0, 0x01, 0x28


	//----- nvinfo : EIATTR_SPARSE_MMA_MASK
	.align		4
.L_68:
        /*0018*/ 	.byte	0x03, 0x50
        /*001a*/ 	.short	0x0000


	//----- nvinfo : EIATTR_MAXREG_COUNT
	.align		4
        /*001c*/ 	.byte	0x03, 0x1b
        /*001e*/ 	.short	0x00a8


	//----- nvinfo : EIATTR_MERCURY_ISA_VERSION
	.align		4
        /*0020*/ 	.byte	0x03, 0x5f
        /*0022*/ 	.short	0x0101


	//----- nvinfo : EIATTR_VRC_CTA_INIT_COUNT
	.align		4
        /*0024*/ 	.byte	0x02, 0x4a
	.zero		1
	.zero		1


	//----- nvinfo : EIATTR_EXIT_INSTR_OFFSETS
	.align		4
        /*0028*/ 	.byte	0x04, 0x1c
        /*002a*/ 	.short	(.L_70 - .L_69)


	//   ....[0]....
.L_69:
        /*002c*/ 	.word	0x00000010


	//----- nvinfo : EIATTR_MAX_THREADS
	.align		4
.L_70:
        /*0030*/ 	.byte	0x04, 0x05
        /*0032*/ 	.short	(.L_72 - .L_71)
.L_71:
        /*0034*/ 	.word	0x00000180
        /*0038*/ 	.word	0x00000001
        /*003c*/ 	.word	0x00000001


	//----- nvinfo : EIATTR_CBANK_PARAM_SIZE
	.align		4
.L_72:
        /*0040*/ 	.byte	0x03, 0x19
        /*0042*/ 	.short	0x0a00


	//----- nvinfo : EIATTR_PARAM_CBANK
	.align		4
        /*0044*/ 	.byte	0x04, 0x0a
        /*0046*/ 	.short	(.L_74 - .L_73)
	.align		4
.L_73:
        /*0048*/ 	.word	index@(.nv.constant0._ZN7cutlass13device_kernelIN5flash11enable_sm90INS1_16FlashAttnFwdSm90INS1_25CollectiveMainloopFwdSm90ILi2EN4cute5tupleIJNS5_1CILi1EEES8_S8_EEENS6_IJNS7_ILi128EEENS7_ILi80EEENS7_ILi256EEEEEELi256ENS_10bfloat16_tEfNS_4arch4Sm90ELb0ELb0ELb1ELb0ELb1ELb0ELb0ELb1ELb1ELb1ELb0ELb0EEENS1_21CollectiveEpilogueFwdINS6_IJSA_SC_SB_EEES9_SE_SG_Li256ELb0ELb1ELb0ELb0EEENS1_29StaticPersistentTileSchedulerILb0EEEEEEEEEvNT_6ParamsE)
        /*004c*/ 	.short	0x0380
        /*004e*/ 	.short	0x0a00


	//----- nvinfo : EIATTR_SW_WAR
	.align		4
.L_74:
        /*0050*/ 	.byte	0x04, 0x36
        /*0052*/ 	.short	(.L_76 - .L_75)
.L_75:
        /*0054*/ 	.word	0x00000008
.L_76:


//--------------------- .nv.info._ZN7cutlass13device_kernelIN5flash11enable_sm90INS1_16FlashAttnFwdSm90INS1_25CollectiveMainloopFwdSm90ILi2EN4cute5tupleIJNS5_1CILi1EEES8_S8_EEENS6_IJNS7_ILi128EEENS7_ILi80EEENS7_ILi256EEEEEELi256ENS_10bfloat16_tEfNS_4arch4Sm90ELb0ELb0ELb1ELb1ELb1ELb0ELb0ELb1ELb1ELb1ELb0ELb0EEENS1_21CollectiveEpilogueFwdINS6_IJSA_SC_SB_EEES9_SE_SG_Li256ELb1ELb1ELb0ELb0EEENS1_36VarlenDynamicPersistentTileSchedulerILi128ELi80ELi256ELi128ELb0ELb1ELb1ELb0ELb1ELb1EEEEEEEEEvNT_6ParamsE --------------------------
	.section	.nv.info._ZN7cutlass13device_kernelIN5flash11enable_sm90INS1_16FlashAttnFwdSm90INS1_25CollectiveMainloopFwdSm90ILi2EN4cute5tupleIJNS5_1CILi1EEES8_S8_EEENS6_IJNS7_ILi128EEENS7_ILi80EEENS7_ILi256EEEEEELi256ENS_10bfloat16_tEfNS_4arch4Sm90ELb0ELb0ELb1ELb1ELb1ELb0ELb0ELb1ELb1ELb1ELb0ELb0EEENS1_21CollectiveEpilogueFwdINS6_IJSA_SC_SB_EEES9_SE_SG_Li256ELb1ELb1ELb0ELb0EEENS1_36VarlenDynamicPersistentTileSchedulerILi128ELi80ELi256ELi128ELb0ELb1ELb1ELb0ELb1ELb1EEEEEEEEEvNT_6ParamsE,"",@"SHT_CUDA_INFO"
	.sectionflags	@""
	.align	4


	//----- nvinfo : EIATTR_CUDA_API_VERSION
	.align		4
        /*0000*/ 	.byte	0x04, 0x37
        /*0002*/ 	.short	(.L_78 - .L_77)
.L_77:
        /*0004*/ 	.word	0x00000082


	//----- nvinfo : EIATTR_KPARAM_INFO
	.align		4
.L_78:
        /*0008*/ 	.byte	0x04, 0x17
        /*000a*/ 	.short	(.L_80 - .L_79)
.L_79:
        /*000c*/ 	.word	0x00000000
        /*0010*/ 	.short	0x0000
        /*0012*/ 	.short	0x0000
        /*0014*/ 	.byte	0x00, 0xf0, 0x01, 0x2a


	//----- nvinfo : EIATTR_SPARSE_MMA_MASK
	.align		4
.L_80:
        /*0018*/ 	.byte	0x03, 0x50
        /*001a*/ 	.short	0x0000


	//----- nvinfo : EIATTR_MAXREG_COUNT
	.align		4
        /*001c*/ 	.byte	0x03, 0x1b
        /*001e*/ 	.short	0x00a8


	//----- nvinfo : EIATTR_MERCURY_ISA_VERSION
	.align		4
        /*0020*/ 	.byte	0x03, 0x5f
        /*0022*/ 	.short	0x0101


	//----- nvinfo : EIATTR_VRC_CTA_INIT_COUNT
	.align		4
        /*0024*/ 	.byte	0x02, 0x4a
	.zero		1
	.zero		1


	//----- nvinfo : EIATTR_EXIT_INSTR_OFFSETS
	.align		4
        /*0028*/ 	.byte	0x04, 0x1c
        /*002a*/ 	.short	(.L_82 - .L_81)


	//   ....[0]....
.L_81:
        /*002c*/ 	.word	0x00000010


	//----- nvinfo : EIATTR_MAX_THREADS
	.align		4
.L_82:
        /*0030*/ 	.byte	0x04, 0x05
        /*0032*/ 	.short	(.L_84 - .L_83)
.L_83:
        /*0034*/ 	.word	0x00000180
        /*0038*/ 	.word	0x00000001
        /*003c*/ 	.word	0x00000001


	//----- nvinfo : EIATTR_CBANK_PARAM_SIZE
	.align		4
.L_84:
        /*0040*/ 	.byte	0x03, 0x19
        /*0042*/ 	.short	0x0a80


	//----- nvinfo : EIATTR_PARAM_CBANK
	.align		4
        /*0044*/ 	.byte	0x04, 0x0a
        /*0046*/ 	.short	(.L_86 - .L_85)
	.align		4
.L_85:
        /*0048*/ 	.word	index@(.nv.constant0._ZN7cutlass13device_kernelIN5flash11enable_sm90INS1_16FlashAttnFwdSm90INS1_25CollectiveMainloopFwdSm90ILi2EN4cute5tupleIJNS5_1CILi1EEES8_S8_EEENS6_IJNS7_ILi128EEENS7_ILi80EEENS7_ILi256EEEEEELi256ENS_10bfloat16_tEfNS_4arch4Sm90ELb0ELb0ELb1ELb1ELb1ELb0ELb0ELb1ELb1ELb1ELb0ELb0EEENS1_21CollectiveEpilogueFwdINS6_IJSA_SC_SB_EEES9_SE_SG_Li256ELb1ELb1ELb0ELb0EEENS1_36VarlenDynamicPersistentTileSchedulerILi128ELi80ELi256ELi128ELb0ELb1ELb1ELb0ELb1ELb1EEEEEEEEEvNT_6ParamsE)
        /*004c*/ 	.short	0x0380
        /*004e*/ 	.short	0x0a80


	//----- nvinfo : EIATTR_SW_WAR
	.align		4
.L_86:
        /*0050*/ 	.byte	0x04, 0x36
        /*0052*/ 	.short	(.L_88 - .L_87)
.L_87:
        /*0054*/ 	.word	0x00000008
.L_88:


//--------------------- .nv.info._ZN7cutlass13device_kernelIN5flash11enable_sm90INS1_16FlashAttnFwdSm90INS1_25CollectiveMainloopFwdSm90ILi2EN4cute5tupleIJNS5_1CILi1EEES8_S8_EEENS6_IJNS7_ILi128EEENS7_ILi80EEENS7_ILi256EEEEEELi256ENS_10bfloat16_tEfNS_4arch4Sm90ELb0ELb0ELb1ELb1ELb1ELb1ELb0ELb1ELb1ELb1ELb0ELb0EEENS1_21CollectiveEpilogueFwdINS6_IJSA_SC_SB_EEES9_SE_SG_Li256ELb1ELb1ELb0ELb0EEENS1_36VarlenDynamicPersistentTileSchedulerILi128ELi80ELi256ELi128ELb0ELb1ELb1ELb0ELb1ELb1EEEEEEEEEvNT_6ParamsE --------------------------
	.section	.nv.info._ZN7cutlass13device_kernelIN5flash11enable_sm90INS1_16FlashAttnFwdSm90INS1_25CollectiveMainloopFwdSm90ILi2EN4cute5tupleIJNS5_1CILi1EEES8_S8_EEENS6_IJNS7_ILi128EEENS7_ILi80EEENS7_ILi256EEEEEELi256ENS_10bfloat16_tEfNS_4arch4Sm90ELb0ELb0ELb1ELb1ELb1ELb1ELb0ELb1ELb1ELb1ELb0ELb0EEENS1_21CollectiveEpilogueFwdINS6_IJSA_SC_SB_EEES9_SE_SG_Li256ELb1ELb1ELb0ELb0EEENS1_36VarlenDynamicPersistentTileSchedulerILi128ELi80ELi256ELi128ELb0ELb1ELb1ELb0ELb1ELb1EEEEEEEEEvNT_6ParamsE,"",@"SHT_CUDA_INFO"
	.sectionflags	@""
	.align	4


	//----- nvinfo : EIATTR_CUDA_API_VERSION
	.align		4
        /*0000*/ 	.byte	0x04, 0x37
        /*0002*/ 	.short	(.L_90 - .L_89)
.L_89:
        /*0004*/ 	.word	0x00000082


	//----- nvinfo : EIATTR_KPARAM_INFO
	.align		4
.L_90:
        /*0008*/ 	.byte	0x04, 0x17
        /*000a*/ 	.short	(.L_92 - .L_91)
.L_91:
        /*000c*/ 	.word	0x00000000
        /*0010*/ 	.short	0x0000
        /*0012*/ 	.short	0x0000
        /*0014*/ 	.byte	0x00, 0xf0, 0x01, 0x2a


	//----- nvinfo : EIATTR_SPARSE_MMA_MASK
	.align		4
.L_92:
        /*0018*/ 	.byte	0x03, 0x50
        /*001a*/ 	.short	0x0000


	//----- nvinfo : EIATTR_MAXREG_COUNT
	.align		4
        /*001c*/ 	.byte	0x03, 0x1b
        /*001e*/ 	.short	0x00a8


	//----- nvinfo : EIATTR_MERCURY_ISA_VERSION
	.align		4
        /*0020*/ 	.byte	0x03, 0x5f
        /*0022*/ 	.short	0x0101


	//----- nvinfo : EIATTR_VRC_CTA_INIT_COUNT
	.align		4
        /*0024*/ 	.byte	0x02, 0x4a
	.zero		1
	.zero		1


	//----- nvinfo : EIATTR_EXIT_INSTR_OFFSETS
	.align		4
        /*0028*/ 	.byte	0x04, 0x1c
        /*002a*/ 	.short	(.L_94 - .L_93)


	//   ....[0]....
.L_93:
        /*002c*/ 	.word	0x00000010


	//----- nvinfo : EIATTR_MAX_THREADS
	.align		4
.L_94:
        /*0030*/ 	.byte	0x04, 0x05
        /*0032*/ 	.short	(.L_96 - .L_95)
.L_95:
        /*0034*/ 	.word	0x00000180
        /*0038*/ 	.word	0x00000001
        /*003c*/ 	.word	0x00000001


	//----- nvinfo : EIATTR_CBANK_PARAM_SIZE
	.align		4
.L_96:
        /*0040*/ 	.byte	0x03, 0x19
        /*0042*/ 	.short	0x0a80


	//----- nvinfo : EIATTR_PARAM_CBANK
	.align		4
        /*0044*/ 	.byte	0x04, 0x0a
        /*0046*/ 	.short	(.L_98 - .L_97)
	.align		4
.L_97:
        /*0048*/ 	.word	index@(.nv.constant0._ZN7cutlass13device_kernelIN5flash11enable_sm90INS1_16FlashAttnFwdSm90INS1_25CollectiveMainloopFwdSm90ILi2EN4cute5tupleIJNS5_1CILi1EEES8_S8_EEENS6_IJNS7_ILi128EEENS7_ILi80EEENS7_ILi256EEEEEELi256ENS_10bfloat16_tEfNS_4arch4Sm90ELb0ELb0ELb1ELb1ELb1ELb1ELb0ELb1ELb1ELb1ELb0ELb0EEENS1_21CollectiveEpilogueFwdINS6_IJSA_SC_SB_EEES9_SE_SG_Li256ELb1ELb1ELb0ELb0EEENS1_36VarlenDynamicPersistentTileSchedulerILi128ELi80ELi256ELi128ELb0ELb1ELb1ELb0ELb1ELb1EEEEEEEEEvNT_6ParamsE)
        /*004c*/ 	.short	0x0380
        /*004e*/ 	.short	0x0a80


	//----- nvinfo : EIATTR_SW_WAR
	.align		4
.L_98:
        /*0050*/ 	.byte	0x04, 0x36
        /*0052*/ 	.short	(.L_100 - .L_99)
.L_99:
        /*0054*/ 	.word	0x00000008
.L_100:


//--------------------- .nv.info._ZN7cutlass13device_kernelIN5flash11enable_sm90INS1_16FlashAttnFwdSm90INS1_25CollectiveMainloopFwdSm90ILi2EN4cute5tupleIJNS5_1CILi1EEES8_S8_EEENS6_IJNS7_ILi128EEENS7_ILi64EEENS7_ILi256EEEEEELi256ENS_10bfloat16_tEfNS_4arch4Sm90ELb0ELb1ELb1ELb0ELb1ELb0ELb0ELb1ELb1ELb1ELb0ELb0EEENS1_21CollectiveEpilogueFwdINS6_IJSA_SC_SB_EEES9_SE_SG_Li256ELb0ELb1ELb0ELb0EEENS1_30DynamicPersistentTileSchedulerILi256ELi128ELb0ELb1ELb1EEEEEEEEEvNT_6ParamsE --------------------------
	.section	.nv.info._ZN7cutlass13device_kernelIN5flash11enable_sm90INS1_16FlashAttnFwdSm90INS1_25CollectiveMainloopFwdSm90ILi2EN4cute5tupleIJNS5_1CILi1EEES8_S8_EEENS6_IJNS7_ILi128EEENS7_ILi64EEENS7_ILi256EEEEEELi256ENS_10bfloat16_tEfNS_4arch4Sm90ELb0ELb1ELb1ELb0ELb1ELb0ELb0ELb1ELb1ELb1ELb0ELb0EEENS1_21CollectiveEpilogueFwdINS6_IJSA_SC_SB_EEES9_SE_SG_Li256ELb0ELb1ELb0ELb0EEENS1_30DynamicPersistentTileSchedulerILi256ELi128ELb0ELb1ELb1EEEEEEEEEvNT_6ParamsE,"",@"SHT_CUDA_INFO"
	.sectionflags	@""
	.align	4


	//----- nvinfo : EIATTR_CUDA_API_VERSION
	.align		4
        /*0000*/ 	.byte	0x04, 0x37
        /*0002*/ 	.short	(.L_102 - .L_101)
.L_101:
        /*0004*/ 	.word	0x00000082


	//----- nvinfo : EIATTR_KPARAM_INFO
	.align		4
.L_102:
        /*0008*/ 	.byte	0x04, 0x17
        /*000a*/ 	.short	(.L_104 - .L_103)
.L_103:
        /*000c*/ 	.word	0x00000000
        /*0010*/ 	.short	0x0000
        /*0012*/ 	.short	0x0000
        /*0014*/ 	.byte	0x00, 0xf0, 0x01, 0x2a


	//----- nvinfo : EIATTR_SPARSE_MMA_MASK
	.align		4
.L_104:
        /*0018*/ 	.byte	0x03, 0x50
        /*001a*/ 	.short	0x0000


	//----- nvinfo : EIATTR_MAXREG_COUNT
	.align		4
        /*001c*/ 	.byte	0x03, 0x1b
        /*001e*/ 	.short	0x00a8


	//----- nvinfo : EIATTR_MERCURY_ISA_VERSION
	.align		4
        /*0020*/ 	.byte	0x03, 0x5f
        /*0022*/ 	.short	0x0101


	//----- nvinfo : EIATTR_VRC_CTA_INIT_COUNT
	.align		4
        /*0024*/ 	.byte	0x02, 0x4a
	.zero		1
	.zero		1


	//----- nvinfo : EIATTR_EXIT_INSTR_OFFSETS
	.align		4
        /*0028*/ 	.byte	0x04, 0x1c
        /*002a*/ 	.short	(.L_106 - .L_105)


	//   ....[0]....
.L_105:
        /*002c*/ 	.word	0x00000010


	//----- nvinfo : EIATTR_MAX_THREADS
	.align		4
.L_106:
        /*0030*/ 	.byte	0x04, 0x05
        /*0032*/ 	.short	(.L_108 - .L_107)
.L_107:
        /*0034*/ 	.word	0x00000180
        /*0038*/ 	.word	0x00000001
        /*003c*/ 	.word	0x00000001


	//----- nvinfo : EIATTR_CBANK_PARAM_SIZE
	.align		4
.L_108:
        /*0040*/ 	.byte	0x03, 0x19
        /*0042*/ 	.short	0x0a80


	//----- nvinfo : EIATTR_PARAM_CBANK
	.align		4
        /*0044*/ 	.byte	0x04, 0x0a
        /*0046*/ 	.short	(.L_110 - .L_109)
	.align		4
.L_109:
        /*0048*/ 	.word	index@(.nv.constant0._ZN7cutlass13device_kernelIN5flash11enable_sm90INS1_16FlashAttnFwdSm90INS1_25CollectiveMainloopFwdSm90ILi2EN4cute5tupleIJNS5_1CILi1EEES8_S8_EEENS6_IJNS7_ILi128EEENS7_ILi64EEENS7_ILi256EEEEEELi256ENS_10bfloat16_tEfNS_4arch4Sm90ELb0ELb1ELb1ELb0ELb1ELb0ELb0ELb1ELb1ELb1ELb0ELb0EEENS1_21CollectiveEpilogueFwdINS6_IJSA_SC_SB_EEES9_SE_SG_Li256ELb0ELb1ELb0ELb0EEENS1_30DynamicPersistentTileSchedulerILi256ELi128ELb0ELb1ELb1EEEEEEEEEvNT_6ParamsE)
        /*004c*/ 	.short	0x0380
        /*004e*/ 	.short	0x0a80


	//----- nvinfo : EIATTR_SW_WAR
	.align		4
.L_110:
        /*0050*/ 	.byte	0x04, 0x36
        /*0052*/ 	.short	(.L_112 - .L_111)
.L_111:
        /*0054*/ 	.word	0x00000008
.L_112:


//--------------------- .nv.info._ZN7cutlass13device_kernelIN5flash11enable_sm90INS1_16FlashAttnFwdSm90INS1_25CollectiveMainloopFwdSm90ILi2EN4cute5tupleIJNS5_1CILi1EEES8_S8_EEENS6_IJNS7_ILi128EEENS7_ILi64EEENS7_ILi256EEEEEELi256ENS_10bfloat16_tEfNS_4arch4Sm90ELb0ELb1ELb1ELb1ELb1ELb0ELb0ELb1ELb1ELb1ELb0ELb0EEENS1_21CollectiveEpilogueFwdINS6_IJSA_SC_SB_EEES9_SE_SG_Li256ELb1ELb1ELb0ELb0EEENS1_36VarlenDynamicPersistentTileSchedulerILi128ELi64ELi256ELi128ELb0ELb1ELb1ELb1ELb0ELb1EEEEEEEEEvNT_6ParamsE --------------------------
	.section	.nv.info._ZN7cutlass13device_kernelIN5flash11enable_sm90INS1_16FlashAttnFwdSm90INS1_25CollectiveMainloopFwdSm90ILi2EN4cute5tupleIJNS5_1CILi1EEES8_S8_EEENS6_IJNS7_ILi128EEENS7_ILi64EEENS7_ILi256EEEEEELi256ENS_10bfloat16_tEfNS_4arch4Sm90ELb0ELb1ELb1ELb1ELb1ELb0ELb0ELb1ELb1ELb1ELb0ELb0EEENS1_21CollectiveEpilogueFwdINS6_IJSA_SC_SB_EEES9_SE_SG_Li256ELb1ELb1ELb0ELb0EEENS1_36VarlenDynamicPersistentTileSchedulerILi128ELi64ELi256ELi128ELb0ELb1ELb1ELb1ELb0ELb1EEEEEEEEEvNT_6ParamsE,"",@"SHT_CUDA_INFO"
	.sectionflags	@""
	.align	4


	//----- nvinfo : EIATTR_CUDA_API_VERSION
	.align		4
        /*0000*/ 	.byte	0x04, 0x37
        /*0002*/ 	.short	(.L_114 - .L_113)
.L_113:
        /*0004*/ 	.word	0x00000082


	//----- nvinfo : EIATTR_KPARAM_INFO
	.align		4
.L_114:
        /*0008*/ 	.byte	0x04, 0x17
        /*000a*/ 	.short	(.L_116 - .L_115)
.L_115:
        /*000c*/ 	.word	0x00000000
        /*0010*/ 	.short	0x0000
        /*0012*/ 	.short	0x0000
        /*0014*/ 	.byte	0x00, 0xf0, 0x01, 0x2a


	//----- nvinfo : EIATTR_SPARSE_MMA_MASK
	.align		4
.L_116:
        /*0018*/ 	.byte	0x03, 0x50
        /*001a*/ 	.short	0x0000


	//----- nvinfo : EIATTR_MAXREG_COUNT
	.align		4
        /*001c*/ 	.byte	0x03, 0x1b
        /*001e*/ 	.short	0x00a8


	//----- nvinfo : EIATTR_MERCURY_ISA_VERSION
	.align		4
        /*0020*/ 	.byte	0x03, 0x5f
        /*0022*/ 	.short	0x0101


	//----- nvinfo : EIATTR_VRC_CTA_INIT_COUNT
	.align		4
        /*0024*/ 	.byte	0x02, 0x4a
	.zero		1
	.zero		1


	//----- nvinfo : EIATTR_EXIT_INSTR_OFFSETS
	.align		4
        /*0028*/ 	.byte	0x04, 0x1c
        /*002a*/ 	.short	(.L_118 - .L_117)


	//   ....[0]....
.L_117:
        /*002c*/ 	.word	0x00000010


	//----- nvinfo : EIATTR_MAX_THREADS
	.align		4
.L_118:
        /*0030*/ 	.byte	0x04, 0x05
        /*0032*/ 	.short	(.L_120 - .L_119)
.L_119:
        /*0034*/ 	.word	0x00000180
        /*0038*/ 	.word	0x00000001
        /*003c*/ 	.word	0x00000001


	//----- nvinfo : EIATTR_CBANK_PARAM_SIZE
	.align		4
.L_120:
        /*0040*/ 	.byte	0x03, 0x19
        /*0042*/ 	.short	0x0a80


	//----- nvinfo : EIATTR_PARAM_CBANK
	.align		4
        /*0044*/ 	.byte	0x04, 0x0a
        /*0046*/ 	.short	(.L_122 - .L_121)
	.align		4
.L_121:
        /*0048*/ 	.word	index@(.nv.constant0._ZN7cutlass13device_kernelIN5flash11enable_sm90INS1_16FlashAttnFwdSm90INS1_25CollectiveMainloopFwdSm90ILi2EN4cute5tupleIJNS5_1CILi1EEES8_S8_EEENS6_IJNS7_ILi128EEENS7_ILi64EEENS7_ILi256EEEEEELi256ENS_10bfloat16_tEfNS_4arch4Sm90ELb0ELb1ELb1ELb1ELb1ELb0ELb0ELb1ELb1ELb1ELb0ELb0EEENS1_21CollectiveEpilogueFwdINS6_IJSA_SC_SB_EEES9_SE_SG_Li256ELb1ELb1ELb0ELb0EEENS1_36VarlenDynamicPersistentTileSchedulerILi128ELi64ELi256ELi128ELb0ELb1ELb1ELb1ELb0ELb1EEEEEEEEEvNT_6ParamsE)
        /*004c*/ 	.short	0x0380
        /*004e*/ 	.short	0x0a80


	//----- nvinfo : EIATTR_SW_WAR
	.align		4
.L_122:
        /*0050*/ 	.byte	0x04, 0x36
        /*0052*/ 	.short	(.L_124 - .L_123)
.L_123:
        /*0054*/ 	.word	0x00000008
.L_124:


//--------------------- .nv.info._ZN7cutlass13device_kernelIN5flash11enable_sm90INS1_16FlashAttnFwdSm90INS1_25CollectiveMainloopFwdSm90ILi2EN4cute5tupleIJNS5_1CILi1EEES8_S8_EEENS6_IJNS7_ILi128EEENS7_ILi64EEENS7_ILi256EEEEEELi256ENS_10bfloat16_tEfNS_4arch4Sm90ELb0ELb1ELb1ELb1ELb1ELb1ELb0ELb1ELb1ELb1ELb0ELb0EEENS1_21CollectiveEpilogueFwdINS6_IJSA_SC_SB_EEES9_SE_SG_Li256ELb1ELb1ELb0ELb0EEENS1_36VarlenDynamicPersistentTileSchedulerILi128ELi64ELi256ELi128ELb0ELb1ELb1ELb1ELb0ELb1EEEEEEEEEvNT_6ParamsE --------------------------
	.section	.nv.info._ZN7cutlass13device_kernelIN5flash11enable_sm90INS1_16FlashAttnFwdSm90INS1_25CollectiveMainloopFwdSm90ILi2EN4cute5tupleIJNS5_1CILi1EEES8_S8_EEENS6_IJNS7_ILi128EEENS7_ILi64EEENS7_ILi256EEEEEELi256ENS_10bfloat16_tEfNS_4arch4Sm90ELb0ELb1ELb1ELb1ELb1ELb1ELb0ELb1ELb1ELb1ELb0ELb0EEENS1_21CollectiveEpilogueFwdINS6_IJSA_SC_SB_EEES9_SE_SG_Li256ELb1ELb1ELb0ELb0EEENS1_36VarlenDynamicPersistentTileSchedulerILi128ELi64ELi256ELi128ELb0ELb1ELb1ELb1ELb0ELb1EEEEEEEEEvNT_6ParamsE,"",@"SHT_CUDA_INFO"
	.sectionflags	@""
	.align	4


	//----- nvinfo : EIATTR_CUDA_API_VERSION
	.align		4
        /*0000*/ 	.byte	0x04, 0x37
        /*0002*/ 	.short	(.L_126 - .L_125)
.L_125:
        /*0004*/ 	.word	0x00000082


	//----- nvinfo : EIATTR_KPARAM_INFO
	.align		4
.L_126:
        /*0008*/ 	.byte	0x04, 0x17
        /*000a*/ 	.short	(.L_128 - .L_127)
.L_127:
        /*000c*/ 	.word	0x00000000
        /*0010*/ 	.short	0x0000
        /*0012*/ 	.short	0x0000
        /*0014*/ 	.byte	0x00, 0xf0, 0x01, 0x2a


	//----- nvinfo : EIATTR_SPARSE_MMA_MASK
	.align		4
.L_128:
        /*0018*/ 	.byte	0x03, 0x50
        /*001a*/ 	.short	0x0000


	//----- nvinfo : EIATTR_MAXREG_COUNT
	.align		4
        /*001c*/ 	.byte	0x03, 0x1b
        /*001e*/ 	.short	0x00a8


	//----- nvinfo : EIATTR_MERCURY_ISA_VERSION
	.align		4
        /*0020*/ 	.byte	0x03, 0x5f
        /*0022*/ 	.short	0x0101


	//----- nvinfo : EIATTR_VRC_CTA_INIT_COUNT
	.align		4
        /*0024*/ 	.byte	0x02, 0x4a
	.zero		1
	.zero		1


	//----- nvinfo : EIATTR_EXIT_INSTR_OFFSETS
	.align		4
        /*0028*/ 	.byte	0x04, 0x1c
        /*002a*/ 	.short	(.L_130 - .L_129)


	//   ....[0]....
.L_129:
        /*002c*/ 	.word	0x00000010


	//----- nvinfo : EIATTR_MAX_THREADS
	.align		4
.L_130:
        /*0030*/ 	.byte	0x04, 0x05
        /*0032*/ 	.short	(.L_132 - .L_131)
.L_131:
        /*0034*/ 	.word	0x00000180
        /*0038*/ 	.word	0x00000001
        /*003c*/ 	.word	0x00000001


	//----- nvinfo : EIATTR_CBANK_PARAM_SIZE
	.align		4
.L_132:
        /*0040*/ 	.byte	0x03, 0x19
        /*0042*/ 	.short	0x0a80


	//----- nvinfo : EIATTR_PARAM_CBANK
	.align		4
        /*0044*/ 	.byte	0x04, 0x0a
        /*0046*/ 	.short	(.L_134 - .L_133)
	.align		4
.L_133:
        /*0048*/ 	.word	index@(.nv.constant0._ZN7cutlass13device_kernelIN5flash11enable_sm90INS1_16FlashAttnFwdSm90INS1_25CollectiveMainloopFwdSm90ILi2EN4cute5tupleIJNS5_1CILi1EEES8_S8_EEENS6_IJNS7_ILi128EEENS7_ILi64EEENS7_ILi256EEEEEELi256ENS_10bfloat16_tEfNS_4arch4Sm90ELb0ELb1ELb1ELb1ELb1ELb1ELb0ELb1ELb1ELb1ELb0ELb0EEENS1_21CollectiveEpilogueFwdINS6_IJSA_SC_SB_EEES9_SE_SG_Li256ELb1ELb1ELb0ELb0EEENS1_36VarlenDynamicPersistentTileSchedulerILi128ELi64ELi256ELi128ELb0ELb1ELb1ELb1ELb0ELb1EEEEEEEEEvNT_6ParamsE)
        /*004c*/ 	.short	0x0380
        /*004e*/ 	.short	0x0a80


	//----- nvinfo : EIATTR_SW_WAR
	.align		4
.L_134:
        /*0050*/ 	.byte	0x04, 0x36
        /*0052*/ 	.short	(.L_136 - .L_135)
.L_135:
        /*0054*/ 	.word	0x00000008
.L_136:


//--------------------- .nv.info._ZN7cutlass13device_kernelIN5flash11enable_sm90INS1_16FlashAttnFwdSm90INS1_25CollectiveMainloopFwdSm90ILi2EN4cute5tupleIJNS5_1CILi1EEES8_S8_EEENS6_IJNS7_ILi128EEENS7_ILi80EEENS7_ILi256EEEEEELi256ENS_10bfloat16_tEfNS_4arch4Sm90ELb1ELb0ELb1ELb0ELb1ELb0ELb0ELb1ELb1ELb1ELb0ELb0EEENS1_21CollectiveEpilogueFwdINS6_IJSA_SC_SB_EEES9_SE_SG_Li256ELb0ELb1ELb0ELb0EEENS1_30DynamicPersistentTileSchedulerILi256ELi128ELb0ELb1ELb1EEEEEEEEEvNT_6ParamsE --------------------------
	.section	.nv.info._ZN7cutlass13device_kernelIN5flash11enable_sm90INS1_16FlashAttnFwdSm90INS1_25CollectiveMainloopFwdSm90ILi2EN4cute5tupleIJNS5_1CILi1EEES8_S8_EEENS6_IJNS7_ILi128EEENS7_ILi80EEENS7_ILi256EEEEEELi256ENS_10bfloat16_tEfNS_4arch4Sm90ELb1ELb0ELb1ELb0ELb1ELb0ELb0ELb1ELb1ELb1ELb0ELb0EEENS1_21CollectiveEpilogueFwdINS6_IJSA_SC_SB_EEES9_SE_SG_Li256ELb0ELb1ELb0ELb0EEENS1_30DynamicPersistentTileSchedulerILi256ELi128ELb0ELb1ELb1EEEEEEEEEvNT_6ParamsE,"",@"SHT_CUDA_INFO"
	.sectionflags	@""
	.align	4


	//----- nvinfo : EIATTR_CUDA_API_VERSION
	.align		4
        /*0000*/ 	.byte	0x04, 0x37
        /*0002*/ 	.short	(.L_138 - .L_137)
.L_137:
        /*0004*/ 	.word	0x00000082


	//----- nvinfo : EIATTR_KPARAM_INFO
	.align		4
.L_138:
        /*0008*/ 	.byte	0x04, 0x17
        /*000a*/ 	.short	(.L_140 - .L_139)
.L_139:
        /*000c*/ 	.word	0x00000000
        /*0010*/ 	.short	0x0000
        /*0012*/ 	.short	0x0000
        /*0014*/ 	.byte	0x00, 0xf0, 0x01, 0x2a


	//----- nvinfo : EIATTR_SPARSE_MMA_MASK
	.align		4
.L_140:
        /*0018*/ 	.byte	0x03, 0x50
        /*001a*/ 	.short	0x0000


	//----- nvinfo : EIATTR_MAXREG_COUNT
	.align		4
        /*001c*/ 	.byte	0x03, 0x1b
        /*001e*/ 	.short	0x00a8


	//----- nvinfo : EIATTR_MERCURY_ISA_VERSION
	.align		4
        /*0020*/ 	.byte	0x03, 0x5f
        /*0022*/ 	.short	0x0101


	//----- nvinfo : EIATTR_VRC_CTA_INIT_COUNT
	.align		4
        /*0024*/ 	.byte	0x02, 0x4a
	.zero		1
	.zero		1


	//----- nvinfo : EIATTR_EXIT_INSTR_OFFSETS
	.align		4
        /*0028*/ 	.byte	0x04, 0x1c
        /*002a*/ 	.short	(.L_142 - .L_141)


	//   ....[0]....
.L_141:
        /*002c*/ 	.word	0x00000010


	//----- nvinfo : EIATTR_MAX_THREADS
	.align		4
.L_142:
        /*0030*/ 	.byte	0x04, 0x05
        /*0032*/ 	.short	(.L_144 - .L_143)
.L_143:
        /*0034*/ 	.word	0x00000180
        /*0038*/ 	.word	0x00000001
        /*003c*/ 	.word	0x00000001


	//----- nvinfo : EIATTR_CBANK_PARAM_SIZE
	.align		4
.L_144:
        /*0040*/ 	.byte	0x03, 0x19
        /*0042*/ 	.short	0x0a80


	//----- nvinfo : EIATTR_PARAM_CBANK
	.align		4
        /*0044*/ 	.byte	0x04, 0x0a
        /*0046*/ 	.short	(.L_146 - .L_145)
	.align		4
.L_145:
        /*0048*/ 	.word	index@(.nv.constant0._ZN7cutlass13device_kernelIN5flash11enable_sm90INS1_16FlashAttnFwdSm90INS1_25CollectiveMainloopFwdSm90ILi2EN4cute5tupleIJNS5_1CILi1EEES8_S8_EEENS6_IJNS7_ILi128EEENS7_ILi80EEENS7_ILi256EEEEEELi256ENS_10bfloat16_tEfNS_4arch4Sm90ELb1ELb0ELb1ELb0ELb1ELb0ELb0ELb1ELb1ELb1ELb0ELb0EEENS1_21CollectiveEpilogueFwdINS6_IJSA_SC_SB_EEES9_SE_SG_Li256ELb0ELb1ELb0ELb0EEENS1_30DynamicPersistentTileSchedulerILi256ELi128ELb0ELb1ELb1EEEEEEEEEvNT_6ParamsE)
        /*004c*/ 	.short	0x0380
        /*004e*/ 	.short	0x0a80


	//----- nvinfo : EIATTR_SW_WAR
	.align		4
.L_146:
        /*0050*/ 	.byte	0x04, 0x36
        /*0052*/ 	.short	(.L_148 - .L_147)
.L_147:
        /*0054*/ 	.word	0x00000008
.L_148:


//--------------------- .nv.info._ZN7cutlass13device_kernelIN5flash11enable_sm90INS1_16FlashAttnFwdSm90INS1_25CollectiveMainloopFwdSm90ILi2EN4cute5tupleIJNS5_1CILi1EEES8_S8_EEENS6_IJNS7_ILi128EEENS7_ILi80EEENS7_ILi256EEEEEELi256ENS_10bfloat16_tEfNS_4arch4Sm90ELb1ELb0ELb1ELb1ELb1ELb0ELb0ELb1ELb1ELb1ELb0ELb0EEENS1_21CollectiveEpilogueFwdINS6_IJSA_SC_SB_EEES9_SE_SG_Li256ELb1ELb1ELb0ELb0EEENS1_36VarlenDynamicPersistentTileSchedulerILi128ELi80ELi256ELi128ELb0ELb1ELb1ELb1ELb1ELb1EEEEEEEEEvNT_6ParamsE --------------------------
	.section	.nv.info._ZN7cutlass13device_kernelIN5flash11enable_sm90INS1_16FlashAttnFwdSm90INS1_25CollectiveMainloopFwdSm90ILi2EN4cute5tupleIJNS5_1CILi1EEES8_S8_EEENS6_IJNS7_ILi128EEENS7_ILi80EEENS7_ILi256EEEEEELi256ENS_10bfloat16_tEfNS_4arch4Sm90ELb1ELb0ELb1ELb1ELb1ELb0ELb0ELb1ELb1ELb1ELb0ELb0EEENS1_21CollectiveEpilogueFwdINS6_IJSA_SC_SB_EEES9_SE_SG_Li256ELb1ELb1ELb0ELb0EEENS1_36VarlenDynamicPersistentTileSchedulerILi128ELi80ELi256ELi128ELb0ELb1ELb1ELb1ELb1ELb1EEEEEEEEEvNT_6ParamsE,"",@"SHT_CUDA_INFO"
	.sectionflags	@""
	.align	4


	//----- nvinfo : EIATTR_CUDA_API_VERSION
	.align		4
        /*0000*/ 	.byte	0x04, 0x37
        /*0002*/ 	.short	(.L_150 - .L_149)
.L_149:
        /*0004*/ 	.word	0x00000082


	//----- nvinfo : EIATTR_KPARAM_INFO
	.align		4
.L_150:
        /*0008*/ 	.byte	0x04, 0x17
        /*000a*/ 	.short	(.L_152 - .L_151)
.L_151:
        /*000c*/ 	.word	0x00000000
        /*0010*/ 	.short	0x0000
        /*0012*/ 	.short	0x0000
        /*0014*/ 	.byte	0x00, 0xf0, 0x01, 0x2a


	//----- nvinfo : EIATTR_SPARSE_MMA_MASK
	.align		4
.L_152:
        /*0018*/ 	.byte	0x03, 0x50
        /*001a*/ 	.short	0x0000


	//----- nvinfo : EIATTR_MAXREG_COUNT
	.align		4
        /*001c*/ 	.byte	0x03, 0x1b
        /*001e*/ 	.short	0x00a8


	//----- nvinfo : EIATTR_MERCURY_ISA_VERSION
	.align		4
        /*0020*/ 	.byte	0x03, 0x5f
        /*0022*/ 	.short	0x0101


	//----- nvinfo : EIATTR_VRC_CTA_INIT_COUNT
	.align		4
        /*0024*/ 	.byte	0x02, 0x4a
	.zero		1
	.zero		1


	//----- nvinfo : EIATTR_EXIT_INSTR_OFFSETS
	.align		4
        /*0028*/ 	.byte	0x04, 0x1c
        /*002a*/ 	.short	(.L_154 - .L_153)


	//   ....[0]....
.L_153:
        /*002c*/ 	.word	0x00000010


	//----- nvinfo : EIATTR_MAX_THREADS
	.align		4
.L_154:
        /*0030*/ 	.byte	0x04, 0x05
        /*0032*/ 	.short	(.L_156 - .L_155)
.L_155:
        /*0034*/ 	.word	0x00000180
        /*0038*/ 	.word	0x00000001
        /*003c*/ 	.word	0x00000001


	//----- nvinfo : EIATTR_CBANK_PARAM_SIZE
	.align		4
.L_156:
        /*0040*/ 	.byte	0x03, 0x19
        /*0042*/ 	.short	0x0a80


	//----- nvinfo : EIATTR_PARAM_CBANK
	.align		4
        /*0044*/ 	.byte	0x04, 0x0a
        /*0046*/ 	.short	(.L_158 - .L_157)
	.align		4
.L_157:
        /*0048*/ 	.word	index@(.nv.constant0._ZN7cutlass13device_kernelIN5flash11enable_sm90INS1_16FlashAttnFwdSm90INS1_25CollectiveMainloopFwdSm90ILi2EN4cute5tupleIJNS5_1CILi1EEES8_S8_EEENS6_IJNS7_ILi128EEENS7_ILi80EEENS7_ILi256EEEEEELi256ENS_10bfloat16_tEfNS_4arch4Sm90ELb1ELb0ELb1ELb1ELb1ELb0ELb0ELb1ELb1ELb1ELb0ELb0EEENS1_21CollectiveEpilogueFwdINS6_IJSA_SC_SB_EEES9_SE_SG_Li256ELb1ELb1ELb0ELb0EEENS1_36VarlenDynamicPersistentTileSchedulerILi128ELi80ELi256ELi128ELb0ELb1ELb1ELb1ELb1ELb1EEEEEEEEEvNT_6ParamsE)
        /*004c*/ 	.short	0x0380
        /*004e*/ 	.short	0x0a80


	//----- nvinfo : EIATTR_SW_WAR
	.align		4
.L_158:
        /*0050*/ 	.byte	0x04, 0x36
        /*0052*/ 	.short	(.L_160 - .L_159)
.L_159:
        /*0054*/ 	.word	0x00000008
.L_160:


//--------------------- .nv.info._ZN7cutlass13device_kernelIN5flash11enable_sm90INS1_16FlashAttnFwdSm90INS1_25CollectiveMainloopFwdSm90ILi2EN4cute5tupleIJNS5_1CILi1EEES8_S8_EEENS6_IJNS7_ILi128EEENS7_ILi80EEENS7_ILi256EEEEEELi256ENS_10bfloat16_tEfNS_4arch4Sm90ELb1ELb0ELb1ELb1ELb1ELb1ELb0ELb1ELb1ELb1ELb0ELb0EEENS1_21CollectiveEpilogueFwdINS6_IJSA_SC_SB_EEES9_SE_SG_Li256ELb1ELb1ELb0ELb0EEENS1_36VarlenDynamicPersistentTileSchedulerILi128ELi80ELi256ELi128ELb0ELb1ELb1ELb1ELb1ELb1EEEEEEEEEvNT_6ParamsE --------------------------
	.section	.nv.info._ZN7cutlass13device_kernelIN5flash11enable_sm90INS1_16FlashAttnFwdSm90INS1_25CollectiveMainloopFwdSm90ILi2EN4cute5tupleIJNS5_1CILi1EEES8_S8_EEENS6_IJNS7_ILi128EEENS7_ILi80EEENS7_ILi256EEEEEELi256ENS_10bfloat16_tEfNS_4arch4Sm90ELb1ELb0ELb1ELb1ELb1ELb1ELb0ELb1ELb1ELb1ELb0ELb0EEENS1_21CollectiveEpilogueFwdINS6_IJSA_SC_SB_EEES9_SE_SG_Li256ELb1ELb1ELb0ELb0EEENS1_36VarlenDynamicPersistentTileSchedulerILi128ELi80ELi256ELi128ELb0ELb1ELb1ELb1ELb1ELb1EEEEEEEEEvNT_6ParamsE,"",@"SHT_CUDA_INFO"
	.sectionflags	@""
	.align	4


	//----- nvinfo : EIATTR_CUDA_API_VERSION
	.align		4
        /*0000*/ 	.byte	0x04, 0x37
        /*0002*/ 	.short	(.L_162 - .L_161)
.L_161:
        /*0004*/ 	.word	0x00000082


	//----- nvinfo : EIATTR_KPARAM_INFO
	.align		4
.L_162:
        /*0008*/ 	.byte	0x04, 0x17
        /*000a*/ 	.short	(.L_164 - .L_163)
.L_163:
        /*000c*/ 	.word	0x00000000
        /*0010*/ 	.short	0x0000
        /*0012*/ 	.short	0x0000
        /*0014*/ 	.byte	0x00, 0xf0, 0x01, 0x2a


	//----- nvinfo : EIATTR_SPARSE_MMA_MASK
	.align		4
.L_164:
        /*0018*/ 	.byte	0x03, 0x50
        /*001a*/ 	.short	0x0000


	//----- nvinfo : EIATTR_MAXREG_COUNT
	.align		4
        /*001c*/ 	.byte	0x03, 0x1b
        /*001e*/ 	.short	0x00a8


	//----- nvinfo : EIATTR_MERCURY_ISA_VERSION
	.align		4
        /*0020*/ 	.byte	0x03, 0x5f
        /*0022*/ 	.short	0x0101


	//----- nvinfo : EIATTR_VRC_CTA_INIT_COUNT
	.align		4
        /*0024*/ 	.byte	0x02, 0x4a
	.zero		1
	.zero		1


	//----- nvinfo : EIATTR_EXIT_INSTR_OFFSETS
	.align		4
        /*0028*/ 	.byte	0x04, 0x1c
        /*002a*/ 	.short	(.L_166 - .L_165)


	//   ....[0]....
.L_165:
        /*002c*/ 	.word	0x00000010


	//----- nvinfo : EIATTR_MAX_THREADS
	.align		4
.L_166:
        /*0030*/ 	.byte	0x04, 0x05
        /*0032*/ 	.short	(.L_168 - .L_167)
.L_167:
        /*0034*/ 	.word	0x00000180
        /*0038*/ 	.word	0x00000001
        /*003c*/ 	.word	0x00000001


	//----- nvinfo : EIATTR_CBANK_PARAM_SIZE
	.align		4
.L_168:
        /*0040*/ 	.byte	0x03, 0x19
        /*0042*/ 	.short	0x0a80


	//----- nvinfo : EIATTR_PARAM_CBANK
	.align		4
        /*0044*/ 	.byte	0x04, 0x0a
        /*0046*/ 	.short	(.L_170 - .L_169)
	.align		4
.L_169:
        /*0048*/ 	.word	index@(.nv.constant0._ZN7cutlass13device_kernelIN5flash11enable_sm90INS1_16FlashAttnFwdSm90INS1_25CollectiveMainloopFwdSm90ILi2EN4cute5tupleIJNS5_1CILi1EEES8_S8_EEENS6_IJNS7_ILi128EEENS7_ILi80EEENS7_ILi256EEEEEELi256ENS_10bfloat16_tEfNS_4arch4Sm90ELb1ELb0ELb1ELb1ELb1ELb1ELb0ELb1ELb1ELb1ELb0ELb0EEENS1_21CollectiveEpilogueFwdINS6_IJSA_SC_SB_EEES9_SE_SG_Li256ELb1ELb1ELb0ELb0EEENS1_36VarlenDynamicPersistentTileSchedulerILi128ELi80ELi256ELi128ELb0ELb1ELb1ELb1ELb1ELb1EEEEEEEEEvNT_6ParamsE)
        /*004c*/ 	.short	0x0380
        /*004e*/ 	.short	0x0a80


	//----- nvinfo : EIATTR_SW_WAR
	.align		4
.L_170:
        /*0050*/ 	.byte	0x04, 0x36
        /*0052*/ 	.short	(.L_172 - .L_171)
.L_171:
        /*0054*/ 	.word	0x00000008
.L_172:


//--------------------- .nv.callgraph             --------------------------
	.section	.nv.callgraph,"",@"SHT_CUDA_CALLGRAPH"
	.align	4
	.sectionentsize	8
	.align		4
        /*0000*/ 	.word	0x00000000
	.align		4
        /*0004*/ 	.word	0xffffffff
	.align		4
        /*0008*/ 	.word	0x00000000
	.align		4
        /*000c*/ 	.word	0xfffffffe
	.align		4
        /*0010*/ 	.word	0x00000000
	.align		4
        /*0014*/ 	.word	0xfffffffd
	.align		4
        /*0018*/ 	.word	0x00000000
	.align		4
        /*001c*/ 	.word	0xfffffffc


//--------------------- .nv.constant4             --------------------------
	.section	.nv.constant4,"a",@progbits
	.align	8
	.align		8
.nv.constant4:
        /*0000*/ 	.dword	_ZN80_INTERNAL_ed061a9e_44_flash_fwd_hdim256_bf16_paged_softcap_sm90_cu_ceb34e2a_34394cuda3std3__45__cpo5beginE
	.align		8
        /*0008*/ 	.dword	_ZN80_INTERNAL_ed061a9e_44_flash_fwd_hdim256_bf16_paged_softcap_sm90_cu_ceb34e2a_34394cuda3std3__45__cpo3endE
	.align		8
        /*0010*/ 	.dword	_ZN80_INTERNAL_ed061a9e_44_flash_fwd_hdim256_bf16_paged_softcap_sm90_cu_ceb34e2a_34394cuda3std3__45__cpo6cbeginE
	.align		8
        /*0018*/ 	.dword	_ZN80_INTERNAL_ed061a9e_44_flash_fwd_hdim256_bf16_paged_softcap_sm90_cu_ceb34e2a_34394cuda3std3__45__cpo4cendE
	.align		8
        /*0020*/ 	.dword	_ZN80_INTERNAL_ed061a9e_44_flash_fwd_hdim256_bf16_paged_softcap_sm90_cu_ceb34e2a_34394cuda3std3__482_GLOBAL__N__ed061a9e_44_flash_fwd_hdim256_bf16_paged_softcap_sm90_cu_ceb34e2a_34396ignoreE
	.align		8
        /*0028*/ 	.dword	_ZN80_INTERNAL_ed061a9e_44_flash_fwd_hdim256_bf16_paged_softcap_sm90_cu_ceb34e2a_34394cuda3std3__419piecewise_constructE
	.align		8
        /*0030*/ 	.dword	_ZN80_INTERNAL_ed061a9e_44_flash_fwd_hdim256_bf16_paged_softcap_sm90_cu_ceb34e2a_34394cuda3std3__48in_placeE
	.align		8
        /*0038*/ 	.dword	_ZN80_INTERNAL_ed061a9e_44_flash_fwd_hdim256_bf16_paged_softcap_sm90_cu_ceb34e2a_34394cuda3std6ranges3__45__cpo4swapE
	.align		8
        /*0040*/ 	.dword	_ZN80_INTERNAL_ed061a9e_44_flash_fwd_hdim256_bf16_paged_softcap_sm90_cu_ceb34e2a_34394cuda3std6ranges3__45__cpo9iter_moveE
	.align		8
        /*0048*/ 	.dword	_ZN80_INTERNAL_ed061a9e_44_flash_fwd_hdim256_bf16_paged_softcap_sm90_cu_ceb34e2a_34394cute7productE
	.align		8
        /*0050*/ 	.dword	_ZN80_INTERNAL_ed061a9e_44_flash_fwd_hdim256_bf16_paged_softcap_sm90_cu_ceb34e2a_34394cute1_E


//--------------------- .text._ZN7cutlass13device_kernelIN5flash11enable_sm90INS1_16FlashAttnFwdSm90INS1_25CollectiveMainloopFwdSm90ILi2EN4cute5tupleIJNS5_1CILi1EEES8_S8_EEENS6_IJNS7_ILi128EEENS7_ILi80EEENS7_ILi256EEEEEELi256ENS_10bfloat16_tEfNS_4arch4Sm90ELb0ELb0ELb1ELb0ELb1ELb0ELb0ELb1ELb1ELb1ELb0ELb0EEENS1_21CollectiveEpilogueFwdINS6_IJSA_SC_SB_EEES9_SE_SG_Li256ELb0ELb1ELb0ELb0EEENS1_29StaticPersistentTileSchedulerILb0EEEEEEEEEvNT_6ParamsE --------------------------
	.section	.text._ZN7cutlass13device_kernelIN5flash11enable_sm90INS1_16FlashAttnFwdSm90INS1_25CollectiveMainloopFwdSm90ILi2EN4cute5tupleIJNS5_1CILi1EEES8_S8_EEENS6_IJNS7_ILi128EEENS7_ILi80EEENS7_ILi256EEEEEELi256ENS_10bfloat16_tEfNS_4arch4Sm90ELb0ELb0ELb1ELb0ELb1ELb0ELb0ELb1ELb1ELb1ELb0ELb0EEENS1_21CollectiveEpilogueFwdINS6_IJSA_SC_SB_EEES9_SE_SG_Li256ELb0ELb1ELb0ELb0EEENS1_29StaticPersistentTileSchedulerILb0EEEEEEEEEvNT_6ParamsE,"ax",@progbits
	.align	128
.text._ZN7cutlass13device_kernelIN5flash11enable_sm90INS1_16FlashAttnFwdSm90INS1_25CollectiveMainloopFwdSm90ILi2EN4cute5tupleIJNS5_1CILi1EEES8_S8_EEENS6_IJNS7_ILi128EEENS7_ILi80EEENS7_ILi256EEEEEELi256ENS_10bfloat16_tEfNS_4arch4Sm90ELb0ELb0ELb1ELb0ELb1ELb0ELb0ELb1ELb1ELb1ELb0ELb0EEENS1_21CollectiveEpilogueFwdINS6_IJSA_SC_SB_EEES9_SE_SG_Li256ELb0ELb1ELb0ELb0EEENS1_29StaticPersistentTileSchedulerILb0EEEEEEEEEvNT_6ParamsE:
        .type           _ZN7cutlass13device_kernelIN5flash11enable_sm90INS1_16FlashAttnFwdSm90INS1_25CollectiveMainloopFwdSm90ILi2EN4cute5tupleIJNS5_1CILi1EEES8_S8_EEENS6_IJNS7_ILi128EEENS7_ILi80EEENS7_ILi256EEEEEELi256ENS_10bfloat16_tEfNS_4arch4Sm90ELb0ELb0ELb1ELb0ELb1ELb0ELb0ELb1ELb1ELb1ELb0ELb0EEENS1_21CollectiveEpilogueFwdINS6_IJSA_SC_SB_EEES9_SE_SG_Li256ELb0ELb1ELb0ELb0EEENS1_29StaticPersistentTileSchedulerILb0EEEEEEEEEvNT_6ParamsE,@function
        .size           _ZN7cutlass13device_kernelIN5flash11enable_sm90INS1_16FlashAttnFwdSm90INS1_25CollectiveMainloopFwdSm90ILi2EN4cute5tupleIJNS5_1CILi1EEES8_S8_EEENS6_IJNS7_ILi128EEENS7_ILi80EEENS7_ILi256EEEEEELi256ENS_10bfloat16_tEfNS_4arch4Sm90ELb0ELb0ELb1ELb0ELb1ELb0ELb0ELb1ELb1ELb1ELb0ELb0EEENS1_21CollectiveEpilogueFwdINS6_IJSA_SC_SB_EEES9_SE_SG_Li256ELb0ELb1ELb0ELb0EEENS1_29StaticPersistentTileSchedulerILb0EEEEEEEEEvNT_6ParamsE,(.L_x_9 - _ZN7cutlass13device_kernelIN5flash11enable_sm90INS1_16FlashAttnFwdSm90INS1_25CollectiveMainloopFwdSm90ILi2EN4cute5tupleIJNS5_1CILi1EEES8_S8_EEENS6_IJNS7_ILi128EEENS7_ILi80EEENS7_ILi256EEEEEELi256ENS_10bfloat16_tEfNS_4arch4Sm90ELb0ELb0ELb1ELb0ELb1ELb0ELb0ELb1ELb1ELb1ELb0ELb0EEENS1_21CollectiveEpilogueFwdINS6_IJSA_SC_SB_EEES9_SE_SG_Li256ELb0ELb1ELb0ELb0EEENS1_29StaticPersistentTileSchedulerILb0EEEEEEEEEvNT_6ParamsE)
        .other          _ZN7cutlass13device_kernelIN5flash11enable_sm90INS1_16FlashAttnFwdSm90INS1_25CollectiveMainloopFwdSm90ILi2EN4cute5tupleIJNS5_1CILi1EEES8_S8_EEENS6_IJNS7_ILi128EEENS7_ILi80EEENS7_ILi256EEEEEELi256ENS_10bfloat16_tEfNS_4arch4Sm90ELb0ELb0ELb1ELb0ELb1ELb0ELb0ELb1ELb1ELb1ELb0ELb0EEENS1_21CollectiveEpilogueFwdINS6_IJSA_SC_SB_EEES9_SE_SG_Li256ELb0ELb1ELb0ELb0EEENS1_29StaticPersistentTileSchedulerILb0EEEEEEEEEvNT_6ParamsE,@"STO_CUDA_ENTRY STV_DEFAULT"
_ZN7cutlass13device_kernelIN5flash11enable_sm90INS1_16FlashAttnFwdSm90INS1_25CollectiveMainloopFwdSm90ILi2EN4cute5tupleIJNS5_1CILi1EEES8_S8_EEENS6_IJNS7_ILi128EEENS7_ILi80EEENS7_ILi256EEEEEELi256ENS_10bfloat16_tEfNS_4arch4Sm90ELb0ELb0ELb1ELb0ELb1ELb0ELb0ELb1ELb1ELb1ELb0ELb0EEENS1_21CollectiveEpilogueFwdINS6_IJSA_SC_SB_EEES9_SE_SG_Li256ELb0ELb1ELb0ELb0EEENS1_29StaticPersistentTileSchedulerILb0EEEEEEEEEvNT_6ParamsE:
[----:B------:R-:W-:Y:S01]  /*0000*/  LDC R1, c[0x0][0x37c] ;  /* 0x0000df00ff017b82 */ /* 0x000fe20000000800 */
[----:B------:R-:W-:Y:S05]  /*0010*/  EXIT ;  /* 0x000000000000794d */ /* 0x000fea0003800000 */
.L_x_0:
[----:B------:R-:W-:-:S00]  /*0020*/  BRA `(.L_x_0) ;  /* 0xfffffffc00fc7947 */ /* 0x000fc0000383ffff */
[----:B------:R-:W-:-:S00]  /*0030*/  NOP ;  /* 0x0000000000007918 */ /* 0x000fc00000000000 */
        /* <DEDUP_REMOVED lines=12> */
.L_x_9:


//--------------------- .text._ZN7cutlass13device_kernelIN5flash11enable_sm90INS1_16FlashAttnFwdSm90INS1_25CollectiveMainloopFwdSm90ILi2EN4cute5tupleIJNS5_1CILi1EEES8_S8_EEENS6_IJNS7_ILi128EEENS7_ILi80EEENS7_ILi256EEEEEELi256ENS_10bfloat16_tEfNS_4arch4Sm90ELb0ELb0ELb1ELb1ELb1ELb0ELb0ELb1ELb1ELb1ELb0ELb0EEENS1_21CollectiveEpilogueFwdINS6_IJSA_SC_SB_EEES9_SE_SG_Li256ELb1ELb1ELb0ELb0EEENS1_36VarlenDynamicPersistentTileSchedulerILi128ELi80ELi256ELi128ELb0ELb1ELb1ELb0ELb1ELb1EEEEEEEEEvNT_6ParamsE --------------------------
	.section	.text._ZN7cutlass13device_kernelIN5flash11enable_sm90INS1_16FlashAttnFwdSm90INS1_25CollectiveMainloopFwdSm90ILi2EN4cute5tupleIJNS5_1CILi1EEES8_S8_EEENS6_IJNS7_ILi128EEENS7_ILi80EEENS7_ILi256EEEEEELi256ENS_10bfloat16_tEfNS_4arch4Sm90ELb0ELb0ELb1ELb1ELb1ELb0ELb0ELb1ELb1ELb1ELb0ELb0EEENS1_21CollectiveEpilogueFwdINS6_IJSA_SC_SB_EEES9_SE_SG_Li256ELb1ELb1ELb0ELb0EEENS1_36VarlenDynamicPersistentTileSchedulerILi128ELi80ELi256ELi128ELb0ELb1ELb1ELb0ELb1ELb1EEEEEEEEEvNT_6ParamsE,"ax",@progbits
	.align	128
.text._ZN7cutlass13device_kernelIN5flash11enable_sm90INS1_16FlashAttnFwdSm90INS1_25CollectiveMainloopFwdSm90ILi2EN4cute5tupleIJNS5_1CILi1EEES8_S8_EEENS6_IJNS7_ILi128EEENS7_ILi80EEENS7_ILi256EEEEEELi256ENS_10bfloat16_tEfNS_4arch4Sm90ELb0ELb0ELb1ELb1ELb1ELb0ELb0ELb1ELb1ELb1ELb0ELb0EEENS1_21CollectiveEpilogueFwdINS6_IJSA_SC_SB_EEES9_SE_SG_Li256ELb1ELb1ELb0ELb0EEENS1_36VarlenDynamicPersistentTileSchedulerILi128ELi80ELi256ELi128ELb0ELb1ELb1ELb0ELb1ELb1EEEEEEEEEvNT_6ParamsE:
        .type           _ZN7cutlass13device_kernelIN5flash11enable_sm90INS1_16FlashAttnFwdSm90INS1_25CollectiveMainloopFwdSm90ILi2EN4cute5tupleIJNS5_1CILi1EEES8_S8_EEENS6_IJNS7_ILi128EEENS7_ILi80EEENS7_ILi256EEEEEELi256ENS_10bfloat16_tEfNS_4arch4Sm90ELb0ELb0ELb1ELb1ELb1ELb0ELb0ELb1ELb1ELb1ELb0ELb0EEENS1_21CollectiveEpilogueFwdINS6_IJSA_SC_SB_EEES9_SE_SG_Li256ELb1ELb1ELb0ELb0EEENS1_36VarlenDynamicPersistentTileSchedulerILi128ELi80ELi256ELi128ELb0ELb1ELb1ELb0ELb1ELb1EEEEEEEEEvNT_6ParamsE,@function
        .size           _ZN7cutlass13device_kernelIN5flash11enable_sm90INS1_16FlashAttnFwdSm90INS1_25CollectiveMainloopFwdSm90ILi2EN4cute5tupleIJNS5_1CILi1EEES8_S8_EEENS6_IJNS7_ILi128EEENS7_ILi80EEENS7_ILi256EEEEEELi256ENS_10bfloat16_tEfNS_4arch4Sm90ELb0ELb0ELb1ELb1ELb1ELb0ELb0ELb1ELb1ELb1ELb0ELb0EEENS1_21CollectiveEpilogueFwdINS6_IJSA_SC_SB_EEES9_SE_SG_Li256ELb1ELb1ELb0ELb0EEENS1_36VarlenDynamicPersistentTileSchedulerILi128ELi80ELi256ELi128ELb0ELb1ELb1ELb0ELb1ELb1EEEEEEEEEvNT_6ParamsE,(.L_x_10 - _ZN7cutlass13device_kernelIN5flash11enable_sm90INS1_16FlashAttnFwdSm90INS1_25CollectiveMainloopFwdSm90ILi2EN4cute5tupleIJNS5_1CILi1EEES8_S8_EEENS6_IJNS7_ILi128EEENS7_ILi80EEENS7_ILi256EEEEEELi256ENS_10bfloat16_tEfNS_4arch4Sm90ELb0ELb0ELb1ELb1ELb1ELb0ELb0ELb1ELb1ELb1ELb0ELb0EEENS1_21CollectiveEpilogueFwdINS6_IJSA_SC_SB_EEES9_SE_SG_Li256ELb1ELb1ELb0ELb0EEENS1_36VarlenDynamicPersistentTileSchedulerILi128ELi80ELi256ELi128ELb0ELb1ELb1ELb0ELb1ELb1EEEEEEEEEvNT_6ParamsE)
        .other          _ZN7cutlass13device_kernelIN5flash11enable_sm90INS1_16FlashAttnFwdSm90INS1_25CollectiveMainloopFwdSm90ILi2EN4cute5tupleIJNS5_1CILi1EEES8_S8_EEENS6_IJNS7_ILi128EEENS7_ILi80EEENS7_ILi256EEEEEELi256ENS_10bfloat16_tEfNS_4arch4Sm90ELb0ELb0ELb1ELb1ELb1ELb0ELb0ELb1ELb1ELb1ELb0ELb0EEENS1_21CollectiveEpilogueFwdINS6_IJSA_SC_SB_EEES9_SE_SG_Li256ELb1ELb1ELb0ELb0EEENS1_36VarlenDynamicPersistentTileSchedulerILi128ELi80ELi256ELi128ELb0ELb1ELb1ELb0ELb1ELb1EEEEEEEEEvNT_6ParamsE,@"STO_CUDA_ENTRY STV_DEFAULT"
_ZN7cutlass13device_kernelIN5flash11enable_sm90INS1_16FlashAttnFwdSm90INS1_25CollectiveMainloopFwdSm90ILi2EN4cute5tupleIJNS5_1CILi1EEES8_S8_EEENS6_IJNS7_ILi128EEENS7_ILi80EEENS7_ILi256EEEEEELi256ENS_10bfloat16_tEfNS_4arch4Sm90ELb0ELb0ELb1ELb1ELb1ELb0ELb0ELb1ELb1ELb1ELb0ELb0EEENS1_21CollectiveEpilogueFwdINS6_IJSA_SC_SB_EEES9_SE_SG_Li256ELb1ELb1ELb0ELb0EEENS1_36VarlenDynamicPersistentTileSchedulerILi128ELi80ELi256ELi128ELb0ELb1ELb1ELb0ELb1ELb1EEEEEEEEEvNT_6ParamsE:
[----:B------:R-:W-:Y:S01]  /*0000*/  LDC R1, c[0x0][0x37c] ;  /* 0x0000df00ff017b82 */ /* 0x000fe20000000800 */
[----:B------:R-:W-:Y:S05]  /*0010*/  EXIT ;  /* 0x000000000000794d */ /* 0x000fea0003800000 */
.L_x_1:
        /* <DEDUP_REMOVED lines=14> */
.L_x_10:


//--------------------- .text._ZN7cutlass13device_kernelIN5flash11enable_sm90INS1_16FlashAttnFwdSm90INS1_25CollectiveMainloopFwdSm90ILi2EN4cute5tupleIJNS5_1CILi1EEES8_S8_EEENS6_IJNS7_ILi128EEENS7_ILi80EEENS7_ILi256EEEEEELi256ENS_10bfloat16_tEfNS_4arch4Sm90ELb0ELb0ELb1ELb1ELb1ELb1ELb0ELb1ELb1ELb1ELb0ELb0EEENS1_21CollectiveEpilogueFwdINS6_IJSA_SC_SB_EEES9_SE_SG_Li256ELb1ELb1ELb0ELb0EEENS1_36VarlenDynamicPersistentTileSchedulerILi128ELi80ELi256ELi128ELb0ELb1ELb1ELb0ELb1ELb1EEEEEEEEEvNT_6ParamsE --------------------------
	.section	.text._ZN7cutlass13device_kernelIN5flash11enable_sm90INS1_16FlashAttnFwdSm90INS1_25CollectiveMainloopFwdSm90ILi2EN4cute5tupleIJNS5_1CILi1EEES8_S8_EEENS6_IJNS7_ILi128EEENS7_ILi80EEENS7_ILi256EEEEEELi256ENS_10bfloat16_tEfNS_4arch4Sm90ELb0ELb0ELb1ELb1ELb1ELb1ELb0ELb1ELb1ELb1ELb0ELb0EEENS1_21CollectiveEpilogueFwdINS6_IJSA_SC_SB_EEES9_SE_SG_Li256ELb1ELb1ELb0ELb0EEENS1_36VarlenDynamicPersistentTileSchedulerILi128ELi80ELi256ELi128ELb0ELb1ELb1ELb0ELb1ELb1EEEEEEEEEvNT_6ParamsE,"ax",@progbits
	.align	128
.text._ZN7cutlass13device_kernelIN5flash11enable_sm90INS1_16FlashAttnFwdSm90INS1_25CollectiveMainloopFwdSm90ILi2EN4cute5tupleIJNS5_1CILi1EEES8_S8_EEENS6_IJNS7_ILi128EEENS7_ILi80EEENS7_ILi256EEEEEELi256ENS_10bfloat16_tEfNS_4arch4Sm90ELb0ELb0ELb1ELb1ELb1ELb1ELb0ELb1ELb1ELb1ELb0ELb0EEENS1_21CollectiveEpilogueFwdINS6_IJSA_SC_SB_EEES9_SE_SG_Li256ELb1ELb1ELb0ELb0EEENS1_36VarlenDynamicPersistentTileSchedulerILi128ELi80ELi256ELi128ELb0ELb1ELb1ELb0ELb1ELb1EEEEEEEEEvNT_6ParamsE:
        .type           _ZN7cutlass13device_kernelIN5flash11enable_sm90INS1_16FlashAttnFwdSm90INS1_25CollectiveMainloopFwdSm90ILi2EN4cute5tupleIJNS5_1CILi1EEES8_S8_EEENS6_IJNS7_ILi128EEENS7_ILi80EEENS7_ILi256EEEEEELi256ENS_10bfloat16_tEfNS_4arch4Sm90ELb0ELb0ELb1ELb1ELb1ELb1ELb0ELb1ELb1ELb1ELb0ELb0EEENS1_21CollectiveEpilogueFwdINS6_IJSA_SC_SB_EEES9_SE_SG_Li256ELb1ELb1ELb0ELb0EEENS1_36VarlenDynamicPersistentTileSchedulerILi128ELi80ELi256ELi128ELb0ELb1ELb1ELb0ELb1ELb1EEEEEEEEEvNT_6ParamsE,@function
        .size           _ZN7cutlass13device_kernelIN5flash11enable_sm90INS1_16FlashAttnFwdSm90INS1_25CollectiveMainloopFwdSm90ILi2EN4cute5tupleIJNS5_1CILi1EEES8_S8_EEENS6_IJNS7_ILi128EEENS7_ILi80EEENS7_ILi256EEEEEELi256ENS_10bfloat16_tEfNS_4arch4Sm90ELb0ELb0ELb1ELb1ELb1ELb1ELb0ELb1ELb1ELb1ELb0ELb0EEENS1_21CollectiveEpilogueFwdINS6_IJSA_SC_SB_EEES9_SE_SG_Li256ELb1ELb1ELb0ELb0EEENS1_36VarlenDynamicPersistentTileSchedulerILi128ELi80ELi256ELi128ELb0ELb1ELb1ELb0ELb1ELb1EEEEEEEEEvNT_6ParamsE,(.L_x_11 - _ZN7cutlass13device_kernelIN5flash11enable_sm90INS1_16FlashAttnFwdSm90INS1_25CollectiveMainloopFwdSm90ILi2EN4cute5tupleIJNS5_1CILi1EEES8_S8_EEENS6_IJNS7_ILi128EEENS7_ILi80EEENS7_ILi256EEEEEELi256ENS_10bfloat16_tEfNS_4arch4Sm90ELb0ELb0ELb1ELb1ELb1ELb1ELb0ELb1ELb1ELb1ELb0ELb0EEENS1_21CollectiveEpilogueFwdINS6_IJSA_SC_SB_EEES9_SE_SG_Li256ELb1ELb1ELb0ELb0EEENS1_36VarlenDynamicPersistentTileSchedulerILi128ELi80ELi256ELi128ELb0ELb1ELb1ELb0ELb1ELb1EEEEEEEEEvNT_6ParamsE)
        .other          _ZN7cutlass13device_kernelIN5flash11enable_sm90INS1_16FlashAttnFwdSm90INS1_25CollectiveMainloopFwdSm90ILi2EN4cute5tupleIJNS5_1CILi1EEES8_S8_EEENS6_IJNS7_ILi128EEENS7_ILi80EEENS7_ILi256EEEEEELi256ENS_10bfloat16_tEfNS_4arch4Sm90ELb0ELb0ELb1ELb1ELb1ELb1ELb0ELb1ELb1ELb1ELb0ELb0EEENS1_21CollectiveEpilogueFwdINS6_IJSA_SC_SB_EEES9_SE_SG_Li256ELb1ELb1ELb0ELb0EEENS1_36VarlenDynamicPersistentTileSchedulerILi128ELi80ELi256ELi128ELb0ELb1ELb1ELb0ELb1ELb1EEEEEEEEEvNT_6ParamsE,@"STO_CUDA_ENTRY STV_DEFAULT"
_ZN7cutlass13device_kernelIN5flash11enable_sm90INS1_16FlashAttnFwdSm90INS1_25CollectiveMainloopFwdSm90ILi2EN4cute5tupleIJNS5_1CILi1EEES8_S8_EEENS6_IJNS7_ILi128EEENS7_ILi80EEENS7_ILi256EEEEEELi256ENS_10bfloat16_tEfNS_4arch4Sm90ELb0ELb0ELb1ELb1ELb1ELb1ELb0ELb1ELb1ELb1ELb0ELb0EEENS1_21CollectiveEpilogueFwdINS6_IJSA_SC_SB_EEES9_SE_SG_Li256ELb1ELb1ELb0ELb0EEENS1_36VarlenDynamicPersistentTileSchedulerILi128ELi80ELi256ELi128ELb0ELb1ELb1ELb0ELb1ELb1EEEEEEEEEvNT_6ParamsE:
[----:B------:R-:W-:Y:S01]  /*0000*/  LDC R1, c[0x0][0x37c] ;  /* 0x0000df00ff017b82 */ /* 0x000fe20000000800 */
[----:B------:R-:W-:Y:S05]  /*0010*/  EXIT ;  /* 0x000000000000794d */ /* 0x000fea0003800000 */
.L_x_2:
        /* <DEDUP_REMOVED lines=14> */
.L_x_11:


//--------------------- .text._ZN7cutlass13device_kernelIN5flash11enable_sm90INS1_16FlashAttnFwdSm90INS1_25CollectiveMainloopFwdSm90ILi2EN4cute5tupleIJNS5_1CILi1EEES8_S8_EEENS6_IJNS7_ILi128EEENS7_ILi64EEENS7_ILi256EEEEEELi256ENS_10bfloat16_tEfNS_4arch4Sm90ELb0ELb1ELb1ELb0ELb1ELb0ELb0ELb1ELb1ELb1ELb0ELb0EEENS1_21CollectiveEpilogueFwdINS6_IJSA_SC_SB_EEES9_SE_SG_Li256ELb0ELb1ELb0ELb0EEENS1_30DynamicPersistentTileSchedulerILi256ELi128ELb0ELb1ELb1EEEEEEEEEvNT_6ParamsE --------------------------
	.section	.text._ZN7cutlass13device_kernelIN5flash11enable_sm90INS1_16FlashAttnFwdSm90INS1_25CollectiveMainloopFwdSm90ILi2EN4cute5tupleIJNS5_1CILi1EEES8_S8_EEENS6_IJNS7_ILi128EEENS7_ILi64EEENS7_ILi256EEEEEELi256ENS_10bfloat16_tEfNS_4arch4Sm90ELb0ELb1ELb1ELb0ELb1ELb0ELb0ELb1ELb1ELb1ELb0ELb0EEENS1_21CollectiveEpilogueFwdINS6_IJSA_SC_SB_EEES9_SE_SG_Li256ELb0ELb1ELb0ELb0EEENS1_30DynamicPersistentTileSchedulerILi256ELi128ELb0ELb1ELb1EEEEEEEEEvNT_6ParamsE,"ax",@progbits
	.align	128
.text._ZN7cutlass13device_kernelIN5flash11enable_sm90INS1_16FlashAttnFwdSm90INS1_25CollectiveMainloopFwdSm90ILi2EN4cute5tupleIJNS5_1CILi1EEES8_S8_EEENS6_IJNS7_ILi128EEENS7_ILi64EEENS7_ILi256EEEEEELi256ENS_10bfloat16_tEfNS_4arch4Sm90ELb0ELb1ELb1ELb0ELb1ELb0ELb0ELb1ELb1ELb1ELb0ELb0EEENS1_21CollectiveEpilogueFwdINS6_IJSA_SC_SB_EEES9_SE_SG_Li256ELb0ELb1ELb0ELb0EEENS1_30DynamicPersistentTileSchedulerILi256ELi128ELb0ELb1ELb1EEEEEEEEEvNT_6ParamsE:
        .type           _ZN7cutlass13device_kernelIN5flash11enable_sm90INS1_16FlashAttnFwdSm90INS1_25CollectiveMainloopFwdSm90ILi2EN4cute5tupleIJNS5_1CILi1EEES8_S8_EEENS6_IJNS7_ILi128EEENS7_ILi64EEENS7_ILi256EEEEEELi256ENS_10bfloat16_tEfNS_4arch4Sm90ELb0ELb1ELb1ELb0ELb1ELb0ELb0ELb1ELb1ELb1ELb0ELb0EEENS1_21CollectiveEpilogueFwdINS6_IJSA_SC_SB_EEES9_SE_SG_Li256ELb0ELb1ELb0ELb0EEENS1_30DynamicPersistentTileSchedulerILi256ELi128ELb0ELb1ELb1EEEEEEEEEvNT_6ParamsE,@function
        .size           _ZN7cutlass13device_kernelIN5flash11enable_sm90INS1_16FlashAttnFwdSm90INS1_25CollectiveMainloopFwdSm90ILi2EN4cute5tupleIJNS5_1CILi1EEES8_S8_EEENS6_IJNS7_ILi128EEENS7_ILi64EEENS7_ILi256EEEEEELi256ENS_10bfloat16_tEfNS_4arch4Sm90ELb0ELb1ELb1ELb0ELb1ELb0ELb0ELb1ELb1ELb1ELb0ELb0EEENS1_21CollectiveEpilogueFwdINS6_IJSA_SC_SB_EEES9_SE_SG_Li256ELb0ELb1ELb0ELb0EEENS1_30DynamicPersistentTileSchedulerILi256ELi128ELb0ELb1ELb1EEEEEEEEEvNT_6ParamsE,(.L_x_12 - _ZN7cutlass13device_kernelIN5flash11enable_sm90INS1_16FlashAttnFwdSm90INS1_25CollectiveMainloopFwdSm90ILi2EN4cute5tupleIJNS5_1CILi1EEES8_S8_EEENS6_IJNS7_ILi128EEENS7_ILi64EEENS7_ILi256EEEEEELi256ENS_10bfloat16_tEfNS_4arch4Sm90ELb0ELb1ELb1ELb0ELb1ELb0ELb0ELb1ELb1ELb1ELb0ELb0EEENS1_21CollectiveEpilogueFwdINS6_IJSA_SC_SB_EEES9_SE_SG_Li256ELb0ELb1ELb0ELb0EEENS1_30DynamicPersistentTileSchedulerILi256ELi128ELb0ELb1ELb1EEEEEEEEEvNT_6ParamsE)
        .other          _ZN7cutlass13device_kernelIN5flash11enable_sm90INS1_16FlashAttnFwdSm90INS1_25CollectiveMainloopFwdSm90ILi2EN4cute5tupleIJNS5_1CILi1EEES8_S8_EEENS6_IJNS7_ILi128EEENS7_ILi64EEENS7_ILi256EEEEEELi256ENS_10bfloat16_tEfNS_4arch4Sm90ELb0ELb1ELb1ELb0ELb1ELb0ELb0ELb1ELb1ELb1ELb0ELb0EEENS1_21CollectiveEpilogueFwdINS6_IJSA_SC_SB_EEES9_SE_SG_Li256ELb0ELb1ELb0ELb0EEENS1_30DynamicPersistentTileSchedulerILi256ELi128ELb0ELb1ELb1EEEEEEEEEvNT_6ParamsE,@"STO_CUDA_ENTRY STV_DEFAULT"
_ZN7cutlass13device_kernelIN5flash11enable_sm90INS1_16FlashAttnFwdSm90INS1_25CollectiveMainloopFwdSm90ILi2EN4cute5tupleIJNS5_1CILi1EEES8_S8_EEENS6_IJNS7_ILi128EEENS7_ILi64EEENS7_ILi256EEEEEELi256ENS_10bfloat16_tEfNS_4arch4Sm90ELb0ELb1ELb1ELb0ELb1ELb0ELb0ELb1ELb1ELb1ELb0ELb0EEENS1_21CollectiveEpilogueFwdINS6_IJSA_SC_SB_EEES9_SE_SG_Li256ELb0ELb1ELb0ELb0EEENS1_30DynamicPersistentTileSchedulerILi256ELi128ELb0ELb1ELb1EEEEEEEEEvNT_6ParamsE:
[----:B------:R-:W-:Y:S01]  /*0000*/  LDC R1, c[0x0][0x37c] ;  /* 0x0000df00ff017b82 */ /* 0x000fe20000000800 */
[----:B------:R-:W-:Y:S05]  /*0010*/  EXIT ;  /* 0x000000000000794d */ /* 0x000fea0003800000 */
.L_x_3:
        /* <DEDUP_REMOVED lines=14> */
.L_x_12:


//--------------------- .text._ZN7cutlass13device_kernelIN5flash11enable_sm90INS1_16FlashAttnFwdSm90INS1_25CollectiveMainloopFwdSm90ILi2EN4cute5tupleIJNS5_1CILi1EEES8_S8_EEENS6_IJNS7_ILi128EEENS7_ILi64EEENS7_ILi256EEEEEELi256ENS_10bfloat16_tEfNS_4arch4Sm90ELb0ELb1ELb1ELb1ELb1ELb0ELb0ELb1ELb1ELb1ELb0ELb0EEENS1_21CollectiveEpilogueFwdINS6_IJSA_SC_SB_EEES9_SE_SG_Li256ELb1ELb1ELb0ELb0EEENS1_36VarlenDynamicPersistentTileSchedulerILi128ELi64ELi256ELi128ELb0ELb1ELb1ELb1ELb0ELb1EEEEEEEEEvNT_6ParamsE --------------------------
	.section	.text._ZN7cutlass13device_kernelIN5flash11enable_sm90INS1_16FlashAttnFwdSm90INS1_25CollectiveMainloopFwdSm90ILi2EN4cute5tupleIJNS5_1CILi1EEES8_S8_EEENS6_IJNS7_ILi128EEENS7_ILi64EEENS7_ILi256EEEEEELi256ENS_10bfloat16_tEfNS_4arch4Sm90ELb0ELb1ELb1ELb1ELb1ELb0ELb0ELb1ELb1ELb1ELb0ELb0EEENS1_21CollectiveEpilogueFwdINS6_IJSA_SC_SB_EEES9_SE_SG_Li256ELb1ELb1ELb0ELb0EEENS1_36VarlenDynamicPersistentTileSchedulerILi128ELi64ELi256ELi128ELb0ELb1ELb1ELb1ELb0ELb1EEEEEEEEEvNT_6ParamsE,"ax",@progbits
	.align	128
.text._ZN7cutlass13device_kernelIN5flash11enable_sm90INS1_16FlashAttnFwdSm90INS1_25CollectiveMainloopFwdSm90ILi2EN4cute5tupleIJNS5_1CILi1EEES8_S8_EEENS6_IJNS7_ILi128EEENS7_ILi64EEENS7_ILi256EEEEEELi256ENS_10bfloat16_tEfNS_4arch4Sm90ELb0ELb1ELb1ELb1ELb1ELb0ELb0ELb1ELb1ELb1ELb0ELb0EEENS1_21CollectiveEpilogueFwdINS6_IJSA_SC_SB_EEES9_SE_SG_Li256ELb1ELb1ELb0ELb0EEENS1_36VarlenDynamicPersistentTileSchedulerILi128ELi64ELi256ELi128ELb0ELb1ELb1ELb1ELb0ELb1EEEEEEEEEvNT_6ParamsE:
        .type           _ZN7cutlass13device_kernelIN5flash11enable_sm90INS1_16FlashAttnFwdSm90INS1_25CollectiveMainloopFwdSm90ILi2EN4cute5tupleIJNS5_1CILi1EEES8_S8_EEENS6_IJNS7_ILi128EEENS7_ILi64EEENS7_ILi256EEEEEELi256ENS_10bfloat16_tEfNS_4arch4Sm90ELb0ELb1ELb1ELb1ELb1ELb0ELb0ELb1ELb1ELb1ELb0ELb0EEENS1_21CollectiveEpilogueFwdINS6_IJSA_SC_SB_EEES9_SE_SG_Li256ELb1ELb1ELb0ELb0EEENS1_36VarlenDynamicPersistentTileSchedulerILi128ELi64ELi256ELi128ELb0ELb1ELb1ELb1ELb0ELb1EEEEEEEEEvNT_6ParamsE,@function
        .size           _ZN7cutlass13device_kernelIN5flash11enable_sm90INS1_16FlashAttnFwdSm90INS1_25CollectiveMainloopFwdSm90ILi2EN4cute5tupleIJNS5_1CILi1EEES8_S8_EEENS6_IJNS7_ILi128EEENS7_ILi64EEENS7_ILi256EEEEEELi256ENS_10bfloat16_tEfNS_4arch4Sm90ELb0ELb1ELb1ELb1ELb1ELb0ELb0ELb1ELb1ELb1ELb0ELb0EEENS1_21CollectiveEpilogueFwdINS6_IJSA_SC_SB_EEES9_SE_SG_Li256ELb1ELb1ELb0ELb0EEENS1_36VarlenDynamicPersistentTileSchedulerILi128ELi64ELi256ELi128ELb0ELb1ELb1ELb1ELb0ELb1EEEEEEEEEvNT_6ParamsE,(.L_x_13 - _ZN7cutlass13device_kernelIN5flash11enable_sm90INS1_16FlashAttnFwdSm90INS1_25CollectiveMainloopFwdSm90ILi2EN4cute5tupleIJNS5_1CILi1EEES8_S8_EEENS6_IJNS7_ILi128EEENS7_ILi64EEENS7_ILi256EEEEEELi256ENS_10bfloat16_tEfNS_4arch4Sm90ELb0ELb1ELb1ELb1ELb1ELb0ELb0ELb1ELb1ELb1ELb0ELb0EEENS1_21CollectiveEpilogueFwdINS6_IJSA_SC_SB_EEES9_SE_SG_Li256ELb1ELb1ELb0ELb0EEENS1_36VarlenDynamicPersistentTileSchedulerILi128ELi64ELi256ELi128ELb0ELb1ELb1ELb1ELb0ELb1EEEEEEEEEvNT_6ParamsE)
        .other          _ZN7cutlass13device_kernelIN5flash11enable_sm90INS1_16FlashAttnFwdSm90INS1_25CollectiveMainloopFwdSm90ILi2EN4cute5tupleIJNS5_1CILi1EEES8_S8_EEENS6_IJNS7_ILi128EEENS7_ILi64EEENS7_ILi256EEEEEELi256ENS_10bfloat16_tEfNS_4arch4Sm90ELb0ELb1ELb1ELb1ELb1ELb0ELb0ELb1ELb1ELb1ELb0ELb0EEENS1_21CollectiveEpilogueFwdINS6_IJSA_SC_SB_EEES9_SE_SG_Li256ELb1ELb1ELb0ELb0EEENS1_36VarlenDynamicPersistentTileSchedulerILi128ELi64ELi256ELi128ELb0ELb1ELb1ELb1ELb0ELb1EEEEEEEEEvNT_6ParamsE,@"STO_CUDA_ENTRY STV_DEFAULT"
_ZN7cutlass13device_kernelIN5flash11enable_sm90INS1_16FlashAttnFwdSm90INS1_25CollectiveMainloopFwdSm90ILi2EN4cute5tupleIJNS5_1CILi1EEES8_S8_EEENS6_IJNS7_ILi128EEENS7_ILi64EEENS7_ILi256EEEEEELi256ENS_10bfloat16_tEfNS_4arch4Sm90ELb0ELb1ELb1ELb1ELb1ELb0ELb0ELb1ELb1ELb1ELb0ELb0EEENS1_21CollectiveEpilogueFwdINS6_IJSA_SC_SB_EEES9_SE_SG_Li256ELb1ELb1ELb0ELb0EEENS1_36VarlenDynamicPersistentTileSchedulerILi128ELi64ELi256ELi128ELb0ELb1ELb1ELb1ELb0ELb1EEEEEEEEEvNT_6ParamsE:
[----:B------:R-:W-:Y:S01]  /*0000*/  LDC R1, c[0x0][0x37c] ;  /* 0x0000df00ff017b82 */ /* 0x000fe20000000800 */
[----:B------:R-:W-:Y:S05]  /*0010*/  EXIT ;  /* 0x000000000000794d */ /* 0x000fea0003800000 */
.L_x_4:
        /* <DEDUP_REMOVED lines=14> */
.L_x_13:


//--------------------- .text._ZN7cutlass13device_kernelIN5flash11enable_sm90INS1_16FlashAttnFwdSm90INS1_25CollectiveMainloopFwdSm90ILi2EN4cute5tupleIJNS5_1CILi1EEES8_S8_EEENS6_IJNS7_ILi128EEENS7_ILi64EEENS7_ILi256EEEEEELi256ENS_10bfloat16_tEfNS_4arch4Sm90ELb0ELb1ELb1ELb1ELb1ELb1ELb0ELb1ELb1ELb1ELb0ELb0EEENS1_21CollectiveEpilogueFwdINS6_IJSA_SC_SB_EEES9_SE_SG_Li256ELb1ELb1ELb0ELb0EEENS1_36VarlenDynamicPersistentTileSchedulerILi128ELi64ELi256ELi128ELb0ELb1ELb1ELb1ELb0ELb1EEEEEEEEEvNT_6ParamsE --------------------------
	.section	.text._ZN7cutlass13device_kernelIN5flash11enable_sm90INS1_16FlashAttnFwdSm90INS1_25CollectiveMainloopFwdSm90ILi2EN4cute5tupleIJNS5_1CILi1EEES8_S8_EEENS6_IJNS7_ILi128EEENS7_ILi64EEENS7_ILi256EEEEEELi256ENS_10bfloat16_tEfNS_4arch4Sm90ELb0ELb1ELb1ELb1ELb1ELb1ELb0ELb1ELb1ELb1ELb0ELb0EEENS1_21CollectiveEpilogueFwdINS6_IJSA_SC_SB_EEES9_SE_SG_Li256ELb1ELb1ELb0ELb0EEENS1_36VarlenDynamicPersistentTileSchedulerILi128ELi64ELi256ELi128ELb0ELb1ELb1ELb1ELb0ELb1EEEEEEEEEvNT_6ParamsE,"ax",@progbits
	.align	128
.text._ZN7cutlass13device_kernelIN5flash11enable_sm90INS1_16FlashAttnFwdSm90INS1_25CollectiveMainloopFwdSm90ILi2EN4cute5tupleIJNS5_1CILi1EEES8_S8_EEENS6_IJNS7_ILi128EEENS7_ILi64EEENS7_ILi256EEEEEELi256ENS_10bfloat16_tEfNS_4arch4Sm90ELb0ELb1ELb1ELb1ELb1ELb1ELb0ELb1ELb1ELb1ELb0ELb0EEENS1_21CollectiveEpilogueFwdINS6_IJSA_SC_SB_EEES9_SE_SG_Li256ELb1ELb1ELb0ELb0EEENS1_36VarlenDynamicPersistentTileSchedulerILi128ELi64ELi256ELi128ELb0ELb1ELb1ELb1ELb0ELb1EEEEEEEEEvNT_6ParamsE:
        .type           _ZN7cutlass13device_kernelIN5flash11enable_sm90INS1_16FlashAttnFwdSm90INS1_25CollectiveMainloopFwdSm90ILi2EN4cute5tupleIJNS5_1CILi1EEES8_S8_EEENS6_IJNS7_ILi128EEENS7_ILi64EEENS7_ILi256EEEEEELi256ENS_10bfloat16_tEfNS_4arch4Sm90ELb0ELb1ELb1ELb1ELb1ELb1ELb0ELb1ELb1ELb1ELb0ELb0EEENS1_21CollectiveEpilogueFwdINS6_IJSA_SC_SB_EEES9_SE_SG_Li256ELb1ELb1ELb0ELb0EEENS1_36VarlenDynamicPersistentTileSchedulerILi128ELi64ELi256ELi128ELb0ELb1ELb1ELb1ELb0ELb1EEEEEEEEEvNT_6ParamsE,@function
        .size           _ZN7cutlass13device_kernelIN5flash11enable_sm90INS1_16FlashAttnFwdSm90INS1_25CollectiveMainloopFwdSm90ILi2EN4cute5tupleIJNS5_1CILi1EEES8_S8_EEENS6_IJNS7_ILi128EEENS7_ILi64EEENS7_ILi256EEEEEELi256ENS_10bfloat16_tEfNS_4arch4Sm90ELb0ELb1ELb1ELb1ELb1ELb1ELb0ELb1ELb1ELb1ELb0ELb0EEENS1_21CollectiveEpilogueFwdINS6_IJSA_SC_SB_EEES9_SE_SG_Li256ELb1ELb1ELb0ELb0EEENS1_36VarlenDynamicPersistentTileSchedulerILi128ELi64ELi256ELi128ELb0ELb1ELb1ELb1ELb0ELb1EEEEEEEEEvNT_6ParamsE,(.L_x_14 - _ZN7cutlass13device_kernelIN5flash11enable_sm90INS1_16FlashAttnFwdSm90INS1_25CollectiveMainloopFwdSm90ILi2EN4cute5tupleIJNS5_1CILi1EEES8_S8_EEENS6_IJNS7_ILi128EEENS7_ILi64EEENS7_ILi256EEEEEELi256ENS_10bfloat16_tEfNS_4arch4Sm90ELb0ELb1ELb1ELb1ELb1ELb1ELb0ELb1ELb1ELb1ELb0ELb0EEENS1_21CollectiveEpilogueFwdINS6_IJSA_SC_SB_EEES9_SE_SG_Li256ELb1ELb1ELb0ELb0EEENS1_36VarlenDynamicPersistentTileSchedulerILi128ELi64ELi256ELi128ELb0ELb1ELb1ELb1ELb0ELb1EEEEEEEEEvNT_6ParamsE)
        .other          _ZN7cutlass13device_kernelIN5flash11enable_sm90INS1_16FlashAttnFwdSm90INS1_25CollectiveMainloopFwdSm90ILi2EN4cute5tupleIJNS5_1CILi1EEES8_S8_EEENS6_IJNS7_ILi128EEENS7_ILi64EEENS7_ILi256EEEEEELi256ENS_10bfloat16_tEfNS_4arch4Sm90ELb0ELb1ELb1ELb1ELb1ELb1ELb0ELb1ELb1ELb1ELb0ELb0EEENS1_21CollectiveEpilogueFwdINS6_IJSA_SC_SB_EEES9_SE_SG_Li256ELb1ELb1ELb0ELb0EEENS1_36VarlenDynamicPersistentTileSchedulerILi128ELi64ELi256ELi128ELb0ELb1ELb1ELb1ELb0ELb1EEEEEEEEEvNT_6ParamsE,@"STO_CUDA_ENTRY STV_DEFAULT"
_ZN7cutlass13device_kernelIN5flash11enable_sm90INS1_16FlashAttnFwdSm90INS1_25CollectiveMainloopFwdSm90ILi2EN4cute5tupleIJNS5_1CILi1EEES8_S8_EEENS6_IJNS7_ILi128EEENS7_ILi64EEENS7_ILi256EEEEEELi256ENS_10bfloat16_tEfNS_4arch4Sm90ELb0ELb1ELb1ELb1ELb1ELb1ELb0ELb1ELb1ELb1ELb0ELb0EEENS1_21CollectiveEpilogueFwdINS6_IJSA_SC_SB_EEES9_SE_SG_Li256ELb1ELb1ELb0ELb0EEENS1_36VarlenDynamicPersistentTileSchedulerILi128ELi64ELi256ELi128ELb0ELb1ELb1ELb1ELb0ELb1EEEEEEEEEvNT_6ParamsE:
[----:B------:R-:W-:Y:S01]  /*0000*/  LDC R1, c[0x0][0x37c] ;  /* 0x0000df00ff017b82 */ /* 0x000fe20000000800 */
[----:B------:R-:W-:Y:S05]  /*0010*/  EXIT ;  /* 0x000000000000794d */ /* 0x000fea0003800000 */
.L_x_5:
        /* <DEDUP_REMOVED lines=14> */
.L_x_14:


//--------------------- .text._ZN7cutlass13device_kernelIN5flash11enable_sm90INS1_16FlashAttnFwdSm90INS1_25CollectiveMainloopFwdSm90ILi2EN4cute5tupleIJNS5_1CILi1EEES8_S8_EEENS6_IJNS7_ILi128EEENS7_ILi80EEENS7_ILi256EEEEEELi256ENS_10bfloat16_tEfNS_4arch4Sm90ELb1ELb0ELb1ELb0ELb1ELb0ELb0ELb1ELb1ELb1ELb0ELb0EEENS1_21CollectiveEpilogueFwdINS6_IJSA_SC_SB_EEES9_SE_SG_Li256ELb0ELb1ELb0ELb0EEENS1_30DynamicPersistentTileSchedulerILi256ELi128ELb0ELb1ELb1EEEEEEEEEvNT_6ParamsE --------------------------
	.section	.text._ZN7cutlass13device_kernelIN5flash11enable_sm90INS1_16FlashAttnFwdSm90INS1_25CollectiveMainloopFwdSm90ILi2EN4cute5tupleIJNS5_1CILi1EEES8_S8_EEENS6_IJNS7_ILi128EEENS7_ILi80EEENS7_ILi256EEEEEELi256ENS_10bfloat16_tEfNS_4arch4Sm90ELb1ELb0ELb1ELb0ELb1ELb0ELb0ELb1ELb1ELb1ELb0ELb0EEENS1_21CollectiveEpilogueFwdINS6_IJSA_SC_SB_EEES9_SE_SG_Li256ELb0ELb1ELb0ELb0EEENS1_30DynamicPersistentTileSchedulerILi256ELi128ELb0ELb1ELb1EEEEEEEEEvNT_6ParamsE,"ax",@progbits
	.align	128
.text._ZN7cutlass13device_kernelIN5flash11enable_sm90INS1_16FlashAttnFwdSm90INS1_25CollectiveMainloopFwdSm90ILi2EN4cute5tupleIJNS5_1CILi1EEES8_S8_EEENS6_IJNS7_ILi128EEENS7_ILi80EEENS7_ILi256EEEEEELi256ENS_10bfloat16_tEfNS_4arch4Sm90ELb1ELb0ELb1ELb0ELb1ELb0ELb0ELb1ELb1ELb1ELb0ELb0EEENS1_21CollectiveEpilogueFwdINS6_IJSA_SC_SB_EEES9_SE_SG_Li256ELb0ELb1ELb0ELb0EEENS1_30DynamicPersistentTileSchedulerILi256ELi128ELb0ELb1ELb1EEEEEEEEEvNT_6ParamsE:
        .type           _ZN7cutlass13device_kernelIN5flash11enable_sm90INS1_16FlashAttnFwdSm90INS1_25CollectiveMainloopFwdSm90ILi2EN4cute5tupleIJNS5_1CILi1EEES8_S8_EEENS6_IJNS7_ILi128EEENS7_ILi80EEENS7_ILi256EEEEEELi256ENS_10bfloat16_tEfNS_4arch4Sm90ELb1ELb0ELb1ELb0ELb1ELb0ELb0ELb1ELb1ELb1ELb0ELb0EEENS1_21CollectiveEpilogueFwdINS6_IJSA_SC_SB_EEES9_SE_SG_Li256ELb0ELb1ELb0ELb0EEENS1_30DynamicPersistentTileSchedulerILi256ELi128ELb0ELb1ELb1EEEEEEEEEvNT_6ParamsE,@function
        .size           _ZN7cutlass13device_kernelIN5flash11enable_sm90INS1_16FlashAttnFwdSm90INS1_25CollectiveMainloopFwdSm90ILi2EN4cute5tupleIJNS5_1CILi1EEES8_S8_EEENS6_IJNS7_ILi128EEENS7_ILi80EEENS7_ILi256EEEEEELi256ENS_10bfloat16_tEfNS_4arch4Sm90ELb1ELb0ELb1ELb0ELb1ELb0ELb0ELb1ELb1ELb1ELb0ELb0EEENS1_21CollectiveEpilogueFwdINS6_IJSA_SC_SB_EEES9_SE_SG_Li256ELb0ELb1ELb0ELb0EEENS1_30DynamicPersistentTileSchedulerILi256ELi128ELb0ELb1ELb1EEEEEEEEEvNT_6ParamsE,(.L_x_15 - _ZN7cutlass13device_kernelIN5flash11enable_sm90INS1_16FlashAttnFwdSm90INS1_25CollectiveMainloopFwdSm90ILi2EN4cute5tupleIJNS5_1CILi1EEES8_S8_EEENS6_IJNS7_ILi128EEENS7_ILi80EEENS7_ILi256EEEEEELi256ENS_10bfloat16_tEfNS_4arch4Sm90ELb1ELb0ELb1ELb0ELb1ELb0ELb0ELb1ELb1ELb1ELb0ELb0EEENS1_21CollectiveEpilogueFwdINS6_IJSA_SC_SB_EEES9_SE_SG_Li256ELb0ELb1ELb0ELb0EEENS1_30DynamicPersistentTileSchedulerILi256ELi128ELb0ELb1ELb1EEEEEEEEEvNT_6ParamsE)
        .other          _ZN7cutlass13device_kernelIN5flash11enable_sm90INS1_16FlashAttnFwdSm90INS1_25CollectiveMainloopFwdSm90ILi2EN4cute5tupleIJNS5_1CILi1EEES8_S8_EEENS6_IJNS7_ILi128EEENS7_ILi80EEENS7_ILi256EEEEEELi256ENS_10bfloat16_tEfNS_4arch4Sm90ELb1ELb0ELb1ELb0ELb1ELb0ELb0ELb1ELb1ELb1ELb0ELb0EEENS1_21CollectiveEpilogueFwdINS6_IJSA_SC_SB_EEES9_SE_SG_Li256ELb0ELb1ELb0ELb0EEENS1_30DynamicPersistentTileSchedulerILi256ELi128ELb0ELb1ELb1EEEEEEEEEvNT_6ParamsE,@"STO_CUDA_ENTRY STV_DEFAULT"
_ZN7cutlass13device_kernelIN5flash11enable_sm90INS1_16FlashAttnFwdSm90INS1_25CollectiveMainloopFwdSm90ILi2EN4cute5tupleIJNS5_1CILi1EEES8_S8_EEENS6_IJNS7_ILi128EEENS7_ILi80EEENS7_ILi256EEEEEELi256ENS_10bfloat16_tEfNS_4arch4Sm90ELb1ELb0ELb1ELb0ELb1ELb0ELb0ELb1ELb1ELb1ELb0ELb0EEENS1_21CollectiveEpilogueFwdINS6_IJSA_SC_SB_EEES9_SE_SG_Li256ELb0ELb1ELb0ELb0EEENS1_30DynamicPersistentTileSchedulerILi256ELi128ELb0ELb1ELb1EEEEEEEEEvNT_6ParamsE:
[----:B------:R-:W-:Y:S01]  /*0000*/  LDC R1, c[0x0][0x37c] ;  /* 0x0000df00ff017b82 */ /* 0x000fe20000000800 */
[----:B------:R-:W-:Y:S05]  /*0010*/  EXIT ;  /* 0x000000000000794d */ /* 0x000fea0003800000 */
.L_x_6:
        /* <DEDUP_REMOVED lines=14> */
.L_x_15:


//--------------------- .text._ZN7cutlass13device_kernelIN5flash11enable_sm90INS1_16FlashAttnFwdSm90INS1_25CollectiveMainloopFwdSm90ILi2EN4cute5tupleIJNS5_1CILi1EEES8_S8_EEENS6_IJNS7_ILi128EEENS7_ILi80EEENS7_ILi256EEEEEELi256ENS_10bfloat16_tEfNS_4arch4Sm90ELb1ELb0ELb1ELb1ELb1ELb0ELb0ELb1ELb1ELb1ELb0ELb0EEENS1_21CollectiveEpilogueFwdINS6_IJSA_SC_SB_EEES9_SE_SG_Li256ELb1ELb1ELb0ELb0EEENS1_36VarlenDynamicPersistentTileSchedulerILi128ELi80ELi256ELi128ELb0ELb1ELb1ELb1ELb1ELb1EEEEEEEEEvNT_6ParamsE --------------------------
	.section	.text._ZN7cutlass13device_kernelIN5flash11enable_sm90INS1_16FlashAttnFwdSm90INS1_25CollectiveMainloopFwdSm90ILi2EN4cute5tupleIJNS5_1CILi1EEES8_S8_EEENS6_IJNS7_ILi128EEENS7_ILi80EEENS7_ILi256EEEEEELi256ENS_10bfloat16_tEfNS_4arch4Sm90ELb1ELb0ELb1ELb1ELb1ELb0ELb0ELb1ELb1ELb1ELb0ELb0EEENS1_21CollectiveEpilogueFwdINS6_IJSA_SC_SB_EEES9_SE_SG_Li256ELb1ELb1ELb0ELb0EEENS1_36VarlenDynamicPersistentTileSchedulerILi128ELi80ELi256ELi128ELb0ELb1ELb1ELb1ELb1ELb1EEEEEEEEEvNT_6ParamsE,"ax",@progbits
	.align	128
.text._ZN7cutlass13device_kernelIN5flash11enable_sm90INS1_16FlashAttnFwdSm90INS1_25CollectiveMainloopFwdSm90ILi2EN4cute5tupleIJNS5_1CILi1EEES8_S8_EEENS6_IJNS7_ILi128EEENS7_ILi80EEENS7_ILi256EEEEEELi256ENS_10bfloat16_tEfNS_4arch4Sm90ELb1ELb0ELb1ELb1ELb1ELb0ELb0ELb1ELb1ELb1ELb0ELb0EEENS1_21CollectiveEpilogueFwdINS6_IJSA_SC_SB_EEES9_SE_SG_Li256ELb1ELb1ELb0ELb0EEENS1_36VarlenDynamicPersistentTileSchedulerILi128ELi80ELi256ELi128ELb0ELb1ELb1ELb1ELb1ELb1EEEEEEEEEvNT_6ParamsE:
        .type           _ZN7cutlass13device_kernelIN5flash11enable_sm90INS1_16FlashAttnFwdSm90INS1_25CollectiveMainloopFwdSm90ILi2EN4cute5tupleIJNS5_1CILi1EEES8_S8_EEENS6_IJNS7_ILi128EEENS7_ILi80EEENS7_ILi256EEEEEELi256ENS_10bfloat16_tEfNS_4arch4Sm90ELb1ELb0ELb1ELb1ELb1ELb0ELb0ELb1ELb1ELb1ELb0ELb0EEENS1_21CollectiveEpilogueFwdINS6_IJSA_SC_SB_EEES9_SE_SG_Li256ELb1ELb1ELb0ELb0EEENS1_36VarlenDynamicPersistentTileSchedulerILi128ELi80ELi256ELi128ELb0ELb1ELb1ELb1ELb1ELb1EEEEEEEEEvNT_6ParamsE,@function
        .size           _ZN7cutlass13device_kernelIN5flash11enable_sm90INS1_16FlashAttnFwdSm90INS1_25CollectiveMainloopFwdSm90ILi2EN4cute5tupleIJNS5_1CILi1EEES8_S8_EEENS6_IJNS7_ILi128EEENS7_ILi80EEENS7_ILi256EEEEEELi256ENS_10bfloat16_tEfNS_4arch4Sm90ELb1ELb0ELb1ELb1ELb1ELb0ELb0ELb1ELb1ELb1ELb0ELb0EEENS1_21CollectiveEpilogueFwdINS6_IJSA_SC_SB_EEES9_SE_SG_Li256ELb1ELb1ELb0ELb0EEENS1_36VarlenDynamicPersistentTileSchedulerILi128ELi80ELi256ELi128ELb0ELb1ELb1ELb1ELb1ELb1EEEEEEEEEvNT_6ParamsE,(.L_x_16 - _ZN7cutlass13device_kernelIN5flash11enable_sm90INS1_16FlashAttnFwdSm90INS1_25CollectiveMainloopFwdSm90ILi2EN4cute5tupleIJNS5_1CILi1EEES8_S8_EEENS6_IJNS7_ILi128EEENS7_ILi80EEENS7_ILi256EEEEEELi256ENS_10bfloat16_tEfNS_4arch4Sm90ELb1ELb0ELb1ELb1ELb1ELb0ELb0ELb1ELb1ELb1ELb0ELb0EEENS1_21CollectiveEpilogueFwdINS6_IJSA_SC_SB_EEES9_SE_SG_Li256ELb1ELb1ELb0ELb0EEENS1_36VarlenDynamicPersistentTileSchedulerILi128ELi80ELi256ELi128ELb0ELb1ELb1ELb1ELb1ELb1EEEEEEEEEvNT_6ParamsE)
        .other          _ZN7cutlass13device_kernelIN5flash11enable_sm90INS1_16FlashAttnFwdSm90INS1_25CollectiveMainloopFwdSm90ILi2EN4cute5tupleIJNS5_1CILi1EEES8_S8_EEENS6_IJNS7_ILi128EEENS7_ILi80EEENS7_ILi256EEEEEELi256ENS_10bfloat16_tEfNS_4arch4Sm90ELb1ELb0ELb1ELb1ELb1ELb0ELb0ELb1ELb1ELb1ELb0ELb0EEENS1_21CollectiveEpilogueFwdINS6_IJSA_SC_SB_EEES9_SE_SG_Li256ELb1ELb1ELb0ELb0EEENS1_36VarlenDynamicPersistentTileSchedulerILi128ELi80ELi256ELi128ELb0ELb1ELb1ELb1ELb1ELb1EEEEEEEEEvNT_6ParamsE,@"STO_CUDA_ENTRY STV_DEFAULT"
_ZN7cutlass13device_kernelIN5flash11enable_sm90INS1_16FlashAttnFwdSm90INS1_25CollectiveMainloopFwdSm90ILi2EN4cute5tupleIJNS5_1CILi1EEES8_S8_EEENS6_IJNS7_ILi128EEENS7_ILi80EEENS7_ILi256EEEEEELi256ENS_10bfloat16_tEfNS_4arch4Sm90ELb1ELb0ELb1ELb1ELb1ELb0ELb0ELb1ELb1ELb1ELb0ELb0EEENS1_21CollectiveEpilogueFwdINS6_IJSA_SC_SB_EEES9_SE_SG_Li256ELb1ELb1ELb0ELb0EEENS1_36VarlenDynamicPersistentTileSchedulerILi128ELi80ELi256ELi128ELb0ELb1ELb1ELb1ELb1ELb1EEEEEEEEEvNT_6ParamsE:
[----:B------:R-:W-:Y:S01]  /*0000*/  LDC R1, c[0x0][0x37c] ;  /* 0x0000df00ff017b82 */ /* 0x000fe20000000800 */
[----:B------:R-:W-:Y:S05]  /*0010*/  EXIT ;  /* 0x000000000000794d */ /* 0x000fea0003800000 */
.L_x_7:
        /* <DEDUP_REMOVED lines=14> */
.L_x_16:


//--------------------- .text._ZN7cutlass13device_kernelIN5flash11enable_sm90INS1_16FlashAttnFwdSm90INS1_25CollectiveMainloopFwdSm90ILi2EN4cute5tupleIJNS5_1CILi1EEES8_S8_EEENS6_IJNS7_ILi128EEENS7_ILi80EEENS7_ILi256EEEEEELi256ENS_10bfloat16_tEfNS_4arch4Sm90ELb1ELb0ELb1ELb1ELb1ELb1ELb0ELb1ELb1ELb1ELb0ELb0EEENS1_21CollectiveEpilogueFwdINS6_IJSA_SC_SB_EEES9_SE_SG_Li256ELb1ELb1ELb0ELb0EEENS1_36VarlenDynamicPersistentTileSchedulerILi128ELi80ELi256ELi128ELb0ELb1ELb1ELb1ELb1ELb1EEEEEEEEEvNT_6ParamsE --------------------------
	.section	.text._ZN7cutlass13device_kernelIN5flash11enable_sm90INS1_16FlashAttnFwdSm90INS1_25CollectiveMainloopFwdSm90ILi2EN4cute5tupleIJNS5_1CILi1EEES8_S8_EEENS6_IJNS7_ILi128EEENS7_ILi80EEENS7_ILi256EEEEEELi256ENS_10bfloat16_tEfNS_4arch4Sm90ELb1ELb0ELb1ELb1ELb1ELb1ELb0ELb1ELb1ELb1ELb0ELb0EEENS1_21CollectiveEpilogueFwdINS6_IJSA_SC_SB_EEES9_SE_SG_Li256ELb1ELb1ELb0ELb0EEENS1_36VarlenDynamicPersistentTileSchedulerILi128ELi80ELi256ELi128ELb0ELb1ELb1ELb1ELb1ELb1EEEEEEEEEvNT_6ParamsE,"ax",@progbits
	.align	128
.text._ZN7cutlass13device_kernelIN5flash11enable_sm90INS1_16FlashAttnFwdSm90INS1_25CollectiveMainloopFwdSm90ILi2EN4cute5tupleIJNS5_1CILi1EEES8_S8_EEENS6_IJNS7_ILi128EEENS7_ILi80EEENS7_ILi256EEEEEELi256ENS_10bfloat16_tEfNS_4arch4Sm90ELb1ELb0ELb1ELb1ELb1ELb1ELb0ELb1ELb1ELb1ELb0ELb0EEENS1_21CollectiveEpilogueFwdINS6_IJSA_SC_SB_EEES9_SE_SG_Li256ELb1ELb1ELb0ELb0EEENS1_36VarlenDynamicPersistentTileSchedulerILi128ELi80ELi256ELi128ELb0ELb1ELb1ELb1ELb1ELb1EEEEEEEEEvNT_6ParamsE:
        .type           _ZN7cutlass13device_kernelIN5flash11enable_sm90INS1_16FlashAttnFwdSm90INS1_25CollectiveMainloopFwdSm90ILi2EN4cute5tupleIJNS5_1CILi1EEES8_S8_EEENS6_IJNS7_ILi128EEENS7_ILi80EEENS7_ILi256EEEEEELi256ENS_10bfloat16_tEfNS_4arch4Sm90ELb1ELb0ELb1ELb1ELb1ELb1ELb0ELb1ELb1ELb1ELb0ELb0EEENS1_21CollectiveEpilogueFwdINS6_IJSA_SC_SB_EEES9_SE_SG_Li256ELb1ELb1ELb0ELb0EEENS1_36VarlenDynamicPersistentTileSchedulerILi128ELi80ELi256ELi128ELb0ELb1ELb1ELb1ELb1ELb1EEEEEEEEEvNT_6ParamsE,@function
        .size           _ZN7cutlass13device_kernelIN5flash11enable_sm90INS1_16FlashAttnFwdSm90INS1_25CollectiveMainloopFwdSm90ILi2EN4cute5tupleIJNS5_1CILi1EEES8_S8_EEENS6_IJNS7_ILi128EEENS7_ILi80EEENS7_ILi256EEEEEELi256ENS_10bfloat16_tEfNS_4arch4Sm90ELb1ELb0ELb1ELb1ELb1ELb1ELb0ELb1ELb1ELb1ELb0ELb0EEENS1_21CollectiveEpilogueFwdINS6_IJSA_SC_SB_EEES9_SE_SG_Li256ELb1ELb1ELb0ELb0EEENS1_36VarlenDynamicPersistentTileSchedulerILi128ELi80ELi256ELi128ELb0ELb1ELb1ELb1ELb1ELb1EEEEEEEEEvNT_6ParamsE,(.L_x_17 - _ZN7cutlass13device_kernelIN5flash11enable_sm90INS1_16FlashAttnFwdSm90INS1_25CollectiveMainloopFwdSm90ILi2EN4cute5tupleIJNS5_1CILi1EEES8_S8_EEENS6_IJNS7_ILi128EEENS7_ILi80EEENS7_ILi256EEEEEELi256ENS_10bfloat16_tEfNS_4arch4Sm90ELb1ELb0ELb1ELb1ELb1ELb1ELb0ELb1ELb1ELb1ELb0ELb0EEENS1_21CollectiveEpilogueFwdINS6_IJSA_SC_SB_EEES9_SE_SG_Li256ELb1ELb1ELb0ELb0EEENS1_36VarlenDynamicPersistentTileSchedulerILi128ELi80ELi256ELi128ELb0ELb1ELb1ELb1ELb1ELb1EEEEEEEEEvNT_6ParamsE)
        .other          _ZN7cutlass13device_kernelIN5flash11enable_sm90INS1_16FlashAttnFwdSm90INS1_25CollectiveMainloopFwdSm90ILi2EN4cute5tupleIJNS5_1CILi1EEES8_S8_EEENS6_IJNS7_ILi128EEENS7_ILi80EEENS7_ILi256EEEEEELi256ENS_10bfloat16_tEfNS_4arch4Sm90ELb1ELb0ELb1ELb1ELb1ELb1ELb0ELb1ELb1ELb1ELb0ELb0EEENS1_21CollectiveEpilogueFwdINS6_IJSA_SC_SB_EEES9_SE_SG_Li256ELb1ELb1ELb0ELb0EEENS1_36VarlenDynamicPersistentTileSchedulerILi128ELi80ELi256ELi128ELb0ELb1ELb1ELb1ELb1ELb1EEEEEEEEEvNT_6ParamsE,@"STO_CUDA_ENTRY STV_DEFAULT"
_ZN7cutlass13device_kernelIN5flash11enable_sm90INS1_16FlashAttnFwdSm90INS1_25CollectiveMainloopFwdSm90ILi2EN4cute5tupleIJNS5_1CILi1EEES8_S8_EEENS6_IJNS7_ILi128EEENS7_ILi80EEENS7_ILi256EEEEEELi256ENS_10bfloat16_tEfNS_4arch4Sm90ELb1ELb0ELb1ELb1ELb1ELb1ELb0ELb1ELb1ELb1ELb0ELb0EEENS1_21CollectiveEpilogueFwdINS6_IJSA_SC_SB_EEES9_SE_SG_Li256ELb1ELb1ELb0ELb0EEENS1_36VarlenDynamicPersistentTileSchedulerILi128ELi80ELi256ELi128ELb0ELb1ELb1ELb1ELb1ELb1EEEEEEEEEvNT_6ParamsE:
[----:B------:R-:W-:Y:S01]  /*0000*/  LDC R1, c[0x0][0x37c] ;  /* 0x0000df00ff017b82 */ /* 0x000fe20000000800 */
[----:B------:R-:W-:Y:S05]  /*0010*/  EXIT ;  /* 0x000000000000794d */ /* 0x000fea0003800000 */
.L_x_8:
        /* <DEDUP_REMOVED lines=14> */
.L_x_17:


//--------------------- .nv.shared.reserved.0     --------------------------
	.section	.nv.shared.reserved.0,"aw",@nobits
	.weak		__nv_reservedSMEM_offset_0_alias
	.size		__nv_reservedSMEM_offset_0_alias, 0, 64
	.other		__nv_reservedSMEM_offset_0_alias,@"STO_CUDA_RESERVED_SHARED STV_DEFAULT"
__nv_reservedSMEM_offset_0_alias:
	.zero		0
	.zero		64


//--------------------- .nv.global                --------------------------
	.section	.nv.global,"aw",@nobits
.nv.global:
	.type		_ZN80_INTERNAL_ed061a9e_44_flash_fwd_hdim256_bf16_paged_softcap_sm90_cu_ceb34e2a_34394cute1_E,@object
	.size		_ZN80_INTERNAL_ed061a9e_44_flash_fwd_hdim256_bf16_paged_softcap_sm90_cu_ceb34e2a_34394cute1_E,(_ZN80_INTERNAL_ed061a9e_44_flash_fwd_hdim256_bf16_paged_softcap_sm90_cu_ceb34e2a_34394cuda3std3__45__cpo6cbeginE - _ZN80_INTERNAL_ed061a9e_44_flash_fwd_hdim256_bf16_paged_softcap_sm90_cu_ceb34e2a_34394cute1_E)
_ZN80_INTERNAL_ed061a9e_44_flash_fwd_hdim256_bf16_paged_softcap_sm90_cu_ceb34e2a_34394cute1_E:
	.zero		1
	.type		_ZN80_INTERNAL_ed061a9e_44_flash_fwd_hdim256_bf16_paged_softcap_sm90_cu_ceb34e2a_34394cuda3std3__45__cpo6cbeginE,@object
	.size		_ZN80_INTERNAL_ed061a9e_44_flash_fwd_hdim256_bf16_paged_softcap_sm90_cu_ceb34e2a_34394cuda3std3__45__cpo6cbeginE,(_ZN80_INTERNAL_ed061a9e_44_flash_fwd_hdim256_bf16_paged_softcap_sm90_cu_ceb34e2a_34394cuda3std3__48in_placeE - _ZN80_INTERNAL_ed061a9e_44_flash_fwd_hdim256_bf16_paged_softcap_sm90_cu_ceb34e2a_34394cuda3std3__45__cpo6cbeginE)
_ZN80_INTERNAL_ed061a9e_44_flash_fwd_hdim256_bf16_paged_softcap_sm90_cu_ceb34e2a_34394cuda3std3__45__cpo6cbeginE:
	.zero		1
	.type		_ZN80_INTERNAL_ed061a9e_44_flash_fwd_hdim256_bf16_paged_softcap_sm90_cu_ceb34e2a_34394cuda3std3__48in_placeE,@object
	.size		_ZN80_INTERNAL_ed061a9e_44_flash_fwd_hdim256_bf16_paged_softcap_sm90_cu_ceb34e2a_34394cuda3std3__48in_placeE,(_ZN80_INTERNAL_ed061a9e_44_flash_fwd_hdim256_bf16_paged_softcap_sm90_cu_ceb34e2a_34394cuda3std6ranges3__45__cpo9iter_moveE - _ZN80_INTERNAL_ed061a9e_44_flash_fwd_hdim256_bf16_paged_softcap_sm90_cu_ceb34e2a_34394cuda3std3__48in_placeE)
_ZN80_INTERNAL_ed061a9e_44_flash_fwd_hdim256_bf16_paged_softcap_sm90_cu_ceb34e2a_34394cuda3std3__48in_placeE:
	.zero		1
	.type		_ZN80_INTERNAL_ed061a9e_44_flash_fwd_hdim256_bf16_paged_softcap_sm90_cu_ceb34e2a_34394cuda3std6ranges3__45__cpo9iter_moveE,@object
	.size		_ZN80_INTERNAL_ed061a9e_44_flash_fwd_hdim256_bf16_paged_softcap_sm90_cu_ceb34e2a_34394cuda3std6ranges3__45__cpo9iter_moveE,(_ZN80_INTERNAL_ed061a9e_44_flash_fwd_hdim256_bf16_paged_softcap_sm90_cu_ceb34e2a_34394cuda3std3__45__cpo5beginE - _ZN80_INTERNAL_ed061a9e_44_flash_fwd_hdim256_bf16_paged_softcap_sm90_cu_ceb34e2a_34394cuda3std6ranges3__45__cpo9iter_moveE)
_ZN80_INTERNAL_ed061a9e_44_flash_fwd_hdim256_bf16_paged_softcap_sm90_cu_ceb34e2a_34394cuda3std6ranges3__45__cpo9iter_moveE:
	.zero		1
	.type		_ZN80_INTERNAL_ed061a9e_44_flash_fwd_hdim256_bf16_paged_softcap_sm90_cu_ceb34e2a_34394cuda3std3__45__cpo5beginE,@object
	.size		_ZN80_INTERNAL_ed061a9e_44_flash_fwd_hdim256_bf16_paged_softcap_sm90_cu_ceb34e2a_34394cuda3std3__45__cpo5beginE,(_ZN80_INTERNAL_ed061a9e_44_flash_fwd_hdim256_bf16_paged_softcap_sm90_cu_ceb34e2a_34394cuda3std3__482_GLOBAL__N__ed061a9e_44_flash_fwd_hdim256_bf16_paged_softcap_sm90_cu_ceb34e2a_34396ignoreE - _ZN80_INTERNAL_ed061a9e_44_flash_fwd_hdim256_bf16_paged_softcap_sm90_cu_ceb34e2a_34394cuda3std3__45__cpo5beginE)
_ZN80_INTERNAL_ed061a9e_44_flash_fwd_hdim256_bf16_paged_softcap_sm90_cu_ceb34e2a_34394cuda3std3__45__cpo5beginE:
	.zero		1
	.type		_ZN80_INTERNAL_ed061a9e_44_flash_fwd_hdim256_bf16_paged_softcap_sm90_cu_ceb34e2a_34394cuda3std3__482_GLOBAL__N__ed061a9e_44_flash_fwd_hdim256_bf16_paged_softcap_sm90_cu_ceb34e2a_34396ignoreE,@object
	.size		_ZN80_INTERNAL_ed061a9e_44_flash_fwd_hdim256_bf16_paged_softcap_sm90_cu_ceb34e2a_34394cuda3std3__482_GLOBAL__N__ed061a9e_44_flash_fwd_hdim256_bf16_paged_softcap_sm90_cu_ceb34e2a_34396ignoreE,(_ZN80_INTERNAL_ed061a9e_44_flash_fwd_hdim256_bf16_paged_softcap_sm90_cu_ceb34e2a_34394cute7productE - _ZN80_INTERNAL_ed061a9e_44_flash_fwd_hdim256_bf16_paged_softcap_sm90_cu_ceb34e2a_34394cuda3std3__482_GLOBAL__N__ed061a9e_44_flash_fwd_hdim256_bf16_paged_softcap_sm90_cu_ceb34e2a_34396ignoreE)
_ZN80_INTERNAL_ed061a9e_44_flash_fwd_hdim256_bf16_paged_softcap_sm90_cu_ceb34e2a_34394cuda3std3__482_GLOBAL__N__ed061a9e_44_flash_fwd_hdim256_bf16_paged_softcap_sm90_cu_ceb34e2a_34396ignoreE:
	.zero		1
	.type		_ZN80_INTERNAL_ed061a9e_44_flash_fwd_hdim256_bf16_paged_softcap_sm90_cu_ceb34e2a_34394cute7productE,@object
	.size		_ZN80_INTERNAL_ed061a9e_44_flash_fwd_hdim256_bf16_paged_softcap_sm90_cu_ceb34e2a_34394cute7productE,(_ZN80_INTERNAL_ed061a9e_44_flash_fwd_hdim256_bf16_paged_softcap_sm90_cu_ceb34e2a_34394cuda3std3__45__cpo3endE - _ZN80_INTERNAL_ed061a9e_44_flash_fwd_hdim256_bf16_paged_softcap_sm90_cu_ceb34e2a_34394cute7productE)
_ZN80_INTERNAL_ed061a9e_44_flash_fwd_hdim256_bf16_paged_softcap_sm90_cu_ceb34e2a_34394cute7productE:
	.zero		1
	.type		_ZN80_INTERNAL_ed061a9e_44_flash_fwd_hdim256_bf16_paged_softcap_sm90_cu_ceb34e2a_34394cuda3std3__45__cpo3endE,@object
	.size		_ZN80_INTERNAL_ed061a9e_44_flash_fwd_hdim256_bf16_paged_softcap_sm90_cu_ceb34e2a_34394cuda3std3__45__cpo3endE,(_ZN80_INTERNAL_ed061a9e_44_flash_fwd_hdim256_bf16_paged_softcap_sm90_cu_ceb34e2a_34394cuda3std3__419piecewise_constructE - _ZN80_INTERNAL_ed061a9e_44_flash_fwd_hdim256_bf16_paged_softcap_sm90_cu_ceb34e2a_34394cuda3std3__45__cpo3endE)
_ZN80_INTERNAL_ed061a9e_44_flash_fwd_hdim256_bf16_paged_softcap_sm90_cu_ceb34e2a_34394cuda3std3__45__cpo3endE:
	.zero		1
	.type		_ZN80_INTERNAL_ed061a9e_44_flash_fwd_hdim256_bf16_paged_softcap_sm90_cu_ceb34e2a_34394cuda3std3__419piecewise_constructE,@object
	.size		_ZN80_INTERNAL_ed061a9e_44_flash_fwd_hdim256_bf16_paged_softcap_sm90_cu_ceb34e2a_34394cuda3std3__419piecewise_constructE,(_ZN80_INTERNAL_ed061a9e_44_flash_fwd_hdim256_bf16_paged_softcap_sm90_cu_ceb34e2a_34394cuda3std3__45__cpo4cendE - _ZN80_INTERNAL_ed061a9e_44_flash_fwd_hdim256_bf16_paged_softcap_sm90_cu_ceb34e2a_34394cuda3std3__419piecewise_constructE)
_ZN80_INTERNAL_ed061a9e_44_flash_fwd_hdim256_bf16_paged_softcap_sm90_cu_ceb34e2a_34394cuda3std3__419piecewise_constructE:
	.zero		1
	.type		_ZN80_INTERNAL_ed061a9e_44_flash_fwd_hdim256_bf16_paged_softcap_sm90_cu_ceb34e2a_34394cuda3std3__45__cpo4cendE,@object
	.size		_ZN80_INTERNAL_ed061a9e_44_flash_fwd_hdim256_bf16_paged_softcap_sm90_cu_ceb34e2a_34394cuda3std3__45__cpo4cendE,(_ZN80_INTERNAL_ed061a9e_44_flash_fwd_hdim256_bf16_paged_softcap_sm90_cu_ceb34e2a_34394cuda3std6ranges3__45__cpo4swapE - _ZN80_INTERNAL_ed061a9e_44_flash_fwd_hdim256_bf16_paged_softcap_sm90_cu_ceb34e2a_34394cuda3std3__45__cpo4cendE)
_ZN80_INTERNAL_ed061a9e_44_flash_fwd_hdim256_bf16_paged_softcap_sm90_cu_ceb34e2a_34394cuda3std3__45__cpo4cendE:
	.zero		1
	.type		_ZN80_INTERNAL_ed061a9e_44_flash_fwd_hdim256_bf16_paged_softcap_sm90_cu_ceb34e2a_34394cuda3std6ranges3__45__cpo4swapE,@object
	.size		_ZN80_INTERNAL_ed061a9e_44_flash_fwd_hdim256_bf16_paged_softcap_sm90_cu_ceb34e2a_34394cuda3std6ranges3__45__cpo4swapE,(.L_7 - _ZN80_INTERNAL_ed061a9e_44_flash_fwd_hdim256_bf16_paged_softcap_sm90_cu_ceb34e2a_34394cuda3std6ranges3__45__cpo4swapE)
_ZN80_INTERNAL_ed061a9e_44_flash_fwd_hdim256_bf16_paged_softcap_sm90_cu_ceb34e2a_34394cuda3std6ranges3__45__cpo4swapE:
	.zero		1
.L_7:


//--------------------- .nv.constant0._ZN7cutlass13device_kernelIN5flash11enable_sm90INS1_16FlashAttnFwdSm90INS1_25CollectiveMainloopFwdSm90ILi2EN4cute5tupleIJNS5_1CILi1EEES8_S8_EEENS6_IJNS7_ILi128EEENS7_ILi80EEENS7_ILi256EEEEEELi256ENS_10bfloat16_tEfNS_4arch4Sm90ELb0ELb0ELb1ELb0ELb1ELb0ELb0ELb1ELb1ELb1ELb0ELb0EEENS1_21CollectiveEpilogueFwdINS6_IJSA_SC_SB_EEES9_SE_SG_Li256ELb0ELb1ELb0ELb0EEENS1_29StaticPersistentTileSchedulerILb0EEEEEEEEEvNT_6ParamsE --------------------------
	.section	.nv.constant0._ZN7cutlass13device_kernelIN5flash11enable_sm90INS1_16FlashAttnFwdSm90INS1_25CollectiveMainloopFwdSm90ILi2EN4cute5tupleIJNS5_1CILi1EEES8_S8_EEENS6_IJNS7_ILi128EEENS7_ILi80EEENS7_ILi256EEEEEELi256ENS_10bfloat16_tEfNS_4arch4Sm90ELb0ELb0ELb1ELb0ELb1ELb0ELb0ELb1ELb1ELb1ELb0ELb0EEENS1_21CollectiveEpilogueFwdINS6_IJSA_SC_SB_EEES9_SE_SG_Li256ELb0ELb1ELb0ELb0EEENS1_29StaticPersistentTileSchedulerILb0EEEEEEEEEvNT_6ParamsE,"a",@progbits
	.sectionflags	@""
	.align	4
.nv.constant0._ZN7cutlass13device_kernelIN5flash11enable_sm90INS1_16FlashAttnFwdSm90INS1_25CollectiveMainloopFwdSm90ILi2EN4cute5tupleIJNS5_1CILi1EEES8_S8_EEENS6_IJNS7_ILi128EEENS7_ILi80EEENS7_ILi256EEEEEELi256ENS_10bfloat16_tEfNS_4arch4Sm90ELb0ELb0ELb1ELb0ELb1ELb0ELb0ELb1ELb1ELb1ELb0ELb0EEENS1_21CollectiveEpilogueFwdINS6_IJSA_SC_SB_EEES9_SE_SG_Li256ELb0ELb1ELb0ELb0EEENS1_29StaticPersistentTileSchedulerILb0EEEEEEEEEvNT_6ParamsE:
	.zero		3456


//--------------------- .nv.constant0._ZN7cutlass13device_kernelIN5flash11enable_sm90INS1_16FlashAttnFwdSm90INS1_25CollectiveMainloopFwdSm90ILi2EN4cute5tupleIJNS5_1CILi1EEES8_S8_EEENS6_IJNS7_ILi128EEENS7_ILi80EEENS7_ILi256EEEEEELi256ENS_10bfloat16_tEfNS_4arch4Sm90ELb0ELb0ELb1ELb1ELb1ELb0ELb0ELb1ELb1ELb1ELb0ELb0EEENS1_21CollectiveEpilogueFwdINS6_IJSA_SC_SB_EEES9_SE_SG_Li256ELb1ELb1ELb0ELb0EEENS1_36VarlenDynamicPersistentTileSchedulerILi128ELi80ELi256ELi128ELb0ELb1ELb1ELb0ELb1ELb1EEEEEEEEEvNT_6ParamsE --------------------------
	.section	.nv.constant0._ZN7cutlass13device_kernelIN5flash11enable_sm90INS1_16FlashAttnFwdSm90INS1_25CollectiveMainloopFwdSm90ILi2EN4cute5tupleIJNS5_1CILi1EEES8_S8_EEENS6_IJNS7_ILi128EEENS7_ILi80EEENS7_ILi256EEEEEELi256ENS_10bfloat16_tEfNS_4arch4Sm90ELb0ELb0ELb1ELb1ELb1ELb0ELb0ELb1ELb1ELb1ELb0ELb0EEENS1_21CollectiveEpilogueFwdINS6_IJSA_SC_SB_EEES9_SE_SG_Li256ELb1ELb1ELb0ELb0EEENS1_36VarlenDynamicPersistentTileSchedulerILi128ELi80ELi256ELi128ELb0ELb1ELb1ELb0ELb1ELb1EEEEEEEEEvNT_6ParamsE,"a",@progbits
	.sectionflags	@""
	.align	4
.nv.constant0._ZN7cutlass13device_kernelIN5flash11enable_sm90INS1_16FlashAttnFwdSm90INS1_25CollectiveMainloopFwdSm90ILi2EN4cute5tupleIJNS5_1CILi1EEES8_S8_EEENS6_IJNS7_ILi128EEENS7_ILi80EEENS7_ILi256EEEEEELi256ENS_10bfloat16_tEfNS_4arch4Sm90ELb0ELb0ELb1ELb1ELb1ELb0ELb0ELb1ELb1ELb1ELb0ELb0EEENS1_21CollectiveEpilogueFwdINS6_IJSA_SC_SB_EEES9_SE_SG_Li256ELb1ELb1ELb0ELb0EEENS1_36VarlenDynamicPersistentTileSchedulerILi128ELi80ELi256ELi128ELb0ELb1ELb1ELb0ELb1ELb1EEEEEEEEEvNT_6ParamsE:
	.zero		3584


//--------------------- .nv.constant0._ZN7cutlass13device_kernelIN5flash11enable_sm90INS1_16FlashAttnFwdSm90INS1_25CollectiveMainloopFwdSm90ILi2EN4cute5tupleIJNS5_1CILi1EEES8_S8_EEENS6_IJNS7_ILi128EEENS7_ILi80EEENS7_ILi256EEEEEELi256ENS_10bfloat16_tEfNS_4arch4Sm90ELb0ELb0ELb1ELb1ELb1ELb1ELb0ELb1ELb1ELb1ELb0ELb0EEENS1_21CollectiveEpilogueFwdINS6_IJSA_SC_SB_EEES9_SE_SG_Li256ELb1ELb1ELb0ELb0EEENS1_36VarlenDynamicPersistentTileSchedulerILi128ELi80ELi256ELi128ELb0ELb1ELb1ELb0ELb1ELb1EEEEEEEEEvNT_6ParamsE --------------------------
	.section	.nv.constant0._ZN7cutlass13device_kernelIN5flash11enable_sm90INS1_16FlashAttnFwdSm90INS1_25CollectiveMainloopFwdSm90ILi2EN4cute5tupleIJNS5_1CILi1EEES8_S8_EEENS6_IJNS7_ILi128EEENS7_ILi80EEENS7_ILi256EEEEEELi256ENS_10bfloat16_tEfNS_4arch4Sm90ELb0ELb0ELb1ELb1ELb1ELb1ELb0ELb1ELb1ELb1ELb0ELb0EEENS1_21CollectiveEpilogueFwdINS6_IJSA_SC_SB_EEES9_SE_SG_Li256ELb1ELb1ELb0ELb0EEENS1_36VarlenDynamicPersistentTileSchedulerILi128ELi80ELi256ELi128ELb0ELb1ELb1ELb0ELb1ELb1EEEEEEEEEvNT_6ParamsE,"a",@progbits
	.sectionflags	@""
	.align	4
.nv.constant0._ZN7cutlass13device_kernelIN5flash11enable_sm90INS1_16FlashAttnFwdSm90INS1_25CollectiveMainloopFwdSm90ILi2EN4cute5tupleIJNS5_1CILi1EEES8_S8_EEENS6_IJNS7_ILi128EEENS7_ILi80EEENS7_ILi256EEEEEELi256ENS_10bfloat16_tEfNS_4arch4Sm90ELb0ELb0ELb1ELb1ELb1ELb1ELb0ELb1ELb1ELb1ELb0ELb0EEENS1_21CollectiveEpilogueFwdINS6_IJSA_SC_SB_EEES9_SE_SG_Li256ELb1ELb1ELb0ELb0EEENS1_36VarlenDynamicPersistentTileSchedulerILi128ELi80ELi256ELi128ELb0ELb1ELb1ELb0ELb1ELb1EEEEEEEEEvNT_6ParamsE:
	.zero		3584


//--------------------- .nv.constant0._ZN7cutlass13device_kernelIN5flash11enable_sm90INS1_16FlashAttnFwdSm90INS1_25CollectiveMainloopFwdSm90ILi2EN4cute5tupleIJNS5_1CILi1EEES8_S8_EEENS6_IJNS7_ILi128EEENS7_ILi64EEENS7_ILi256EEEEEELi256ENS_10bfloat16_tEfNS_4arch4Sm90ELb0ELb1ELb1ELb0ELb1ELb0ELb0ELb1ELb1ELb1ELb0ELb0EEENS1_21CollectiveEpilogueFwdINS6_IJSA_SC_SB_EEES9_SE_SG_Li256ELb0ELb1ELb0ELb0EEENS1_30DynamicPersistentTileSchedulerILi256ELi128ELb0ELb1ELb1EEEEEEEEEvNT_6ParamsE --------------------------
	.section	.nv.constant0._ZN7cutlass13device_kernelIN5flash11enable_sm90INS1_16FlashAttnFwdSm90INS1_25CollectiveMainloopFwdSm90ILi2EN4cute5tupleIJNS5_1CILi1EEES8_S8_EEENS6_IJNS7_ILi128EEENS7_ILi64EEENS7_ILi256EEEEEELi256ENS_10bfloat16_tEfNS_4arch4Sm90ELb0ELb1ELb1ELb0ELb1ELb0ELb0ELb1ELb1ELb1ELb0ELb0EEENS1_21CollectiveEpilogueFwdINS6_IJSA_SC_SB_EEES9_SE_SG_Li256ELb0ELb1ELb0ELb0EEENS1_30DynamicPersistentTileSchedulerILi256ELi128ELb0ELb1ELb1EEEEEEEEEvNT_6ParamsE,"a",@progbits
	.sectionflags	@""
	.align	4
.nv.constant0._ZN7cutlass13device_kernelIN5flash11enable_sm90INS1_16FlashAttnFwdSm90INS1_25CollectiveMainloopFwdSm90ILi2EN4cute5tupleIJNS5_1CILi1EEES8_S8_EEENS6_IJNS7_ILi128EEENS7_ILi64EEENS7_ILi256EEEEEELi256ENS_10bfloat16_tEfNS_4arch4Sm90ELb0ELb1ELb1ELb0ELb1ELb0ELb0ELb1ELb1ELb1ELb0ELb0EEENS1_21CollectiveEpilogueFwdINS6_IJSA_SC_SB_EEES9_SE_SG_Li256ELb0ELb1ELb0ELb0EEENS1_30DynamicPersistentTileSchedulerILi256ELi128ELb0ELb1ELb1EEEEEEEEEvNT_6ParamsE:
	.zero		3584


//--------------------- .nv.constant0._ZN7cutlass13device_kernelIN5flash11enable_sm90INS1_16FlashAttnFwdSm90INS1_25CollectiveMainloopFwdSm90ILi2EN4cute5tupleIJNS5_1CILi1EEES8_S8_EEENS6_IJNS7_ILi128EEENS7_ILi64EEENS7_ILi256EEEEEELi256ENS_10bfloat16_tEfNS_4arch4Sm90ELb0ELb1ELb1ELb1ELb1ELb0ELb0ELb1ELb1ELb1ELb0ELb0EEENS1_21CollectiveEpilogueFwdINS6_IJSA_SC_SB_EEES9_SE_SG_Li256ELb1ELb1ELb0ELb0EEENS1_36VarlenDynamicPersistentTileSchedulerILi128ELi64ELi256ELi128ELb0ELb1ELb1ELb1ELb0ELb1EEEEEEEEEvNT_6ParamsE --------------------------
	.section	.nv.constant0._ZN7cutlass13device_kernelIN5flash11enable_sm90INS1_16FlashAttnFwdSm90INS1_25CollectiveMainloopFwdSm90ILi2EN4cute5tupleIJNS5_1CILi1EEES8_S8_EEENS6_IJNS7_ILi128EEENS7_ILi64EEENS7_ILi256EEEEEELi256ENS_10bfloat16_tEfNS_4arch4Sm90ELb0ELb1ELb1ELb1ELb1ELb0ELb0ELb1ELb1ELb1ELb0ELb0EEENS1_21CollectiveEpilogueFwdINS6_IJSA_SC_SB_EEES9_SE_SG_Li256ELb1ELb1ELb0ELb0EEENS1_36VarlenDynamicPersistentTileSchedulerILi128ELi64ELi256ELi128ELb0ELb1ELb1ELb1ELb0ELb1EEEEEEEEEvNT_6ParamsE,"a",@progbits
	.sectionflags	@""
	.align	4
.nv.constant0._ZN7cutlass13device_kernelIN5flash11enable_sm90INS1_16FlashAttnFwdSm90INS1_25CollectiveMainloopFwdSm90ILi2EN4cute5tupleIJNS5_1CILi1EEES8_S8_EEENS6_IJNS7_ILi128EEENS7_ILi64EEENS7_ILi256EEEEEELi256ENS_10bfloat16_tEfNS_4arch4Sm90ELb0ELb1ELb1ELb1ELb1ELb0ELb0ELb1ELb1ELb1ELb0ELb0EEENS1_21CollectiveEpilogueFwdINS6_IJSA_SC_SB_EEES9_SE_SG_Li256ELb1ELb1ELb0ELb0EEENS1_36VarlenDynamicPersistentTileSchedulerILi128ELi64ELi256ELi128ELb0ELb1ELb1ELb1ELb0ELb1EEEEEEEEEvNT_6ParamsE:
	.zero		3584


//--------------------- .nv.constant0._ZN7cutlass13device_kernelIN5flash11enable_sm90INS1_16FlashAttnFwdSm90INS1_25CollectiveMainloopFwdSm90ILi2EN4cute5tupleIJNS5_1CILi1EEES8_S8_EEENS6_IJNS7_ILi128EEENS7_ILi64EEENS7_ILi256EEEEEELi256ENS_10bfloat16_tEfNS_4arch4Sm90ELb0ELb1ELb1ELb1ELb1ELb1ELb0ELb1ELb1ELb1ELb0ELb0EEENS1_21CollectiveEpilogueFwdINS6_IJSA_SC_SB_EEES9_SE_SG_Li256ELb1ELb1ELb0ELb0EEENS1_36VarlenDynamicPersistentTileSchedulerILi128ELi64ELi256ELi128ELb0ELb1ELb1ELb1ELb0ELb1EEEEEEEEEvNT_6ParamsE --------------------------
	.section	.nv.constant0._ZN7cutlass13device_kernelIN5flash11enable_sm90INS1_16FlashAttnFwdSm90INS1_25CollectiveMainloopFwdSm90ILi2EN4cute5tupleIJNS5_1CILi1EEES8_S8_EEENS6_IJNS7_ILi128EEENS7_ILi64EEENS7_ILi256EEEEEELi256ENS_10bfloat16_tEfNS_4arch4Sm90ELb0ELb1ELb1ELb1ELb1ELb1ELb0ELb1ELb1ELb1ELb0ELb0EEENS1_21CollectiveEpilogueFwdINS6_IJSA_SC_SB_EEES9_SE_SG_Li256ELb1ELb1ELb0ELb0EEENS1_36VarlenDynamicPersistentTileSchedulerILi128ELi64ELi256ELi128ELb0ELb1ELb1ELb1ELb0ELb1EEEEEEEEEvNT_6ParamsE,"a",@progbits
	.sectionflags	@""
	.align	4
.nv.constant0._ZN7cutlass13device_kernelIN5flash11enable_sm90INS1_16FlashAttnFwdSm90INS1_25CollectiveMainloopFwdSm90ILi2EN4cute5tupleIJNS5_1CILi1EEES8_S8_EEENS6_IJNS7_ILi128EEENS7_ILi64EEENS7_ILi256EEEEEELi256ENS_10bfloat16_tEfNS_4arch4Sm90ELb0ELb1ELb1ELb1ELb1ELb1ELb0ELb1ELb1ELb1ELb0ELb0EEENS1_21CollectiveEpilogueFwdINS6_IJSA_SC_SB_EEES9_SE_SG_Li256ELb1ELb1ELb0ELb0EEENS1_36VarlenDynamicPersistentTileSchedulerILi128ELi64ELi256ELi128ELb0ELb1ELb1ELb1ELb0ELb1EEEEEEEEEvNT_6ParamsE:
	.zero		3584


//--------------------- .nv.constant0._ZN7cutlass13device_kernelIN5flash11enable_sm90INS1_16FlashAttnFwdSm90INS1_25CollectiveMainloopFwdSm90ILi2EN4cute5tupleIJNS5_1CILi1EEES8_S8_EEENS6_IJNS7_ILi128EEENS7_ILi80EEENS7_ILi256EEEEEELi256ENS_10bfloat16_tEfNS_4arch4Sm90ELb1ELb0ELb1ELb0ELb1ELb0ELb0ELb1ELb1ELb1ELb0ELb0EEENS1_21CollectiveEpilogueFwdINS6_IJSA_SC_SB_EEES9_SE_SG_Li256ELb0ELb1ELb0ELb0EEENS1_30DynamicPersistentTileSchedulerILi256ELi128ELb0ELb1ELb1EEEEEEEEEvNT_6ParamsE --------------------------
	.section	.nv.constant0._ZN7cutlass13device_kernelIN5flash11enable_sm90INS1_16FlashAttnFwdSm90INS1_25CollectiveMainloopFwdSm90ILi2EN4cute5tupleIJNS5_1CILi1EEES8_S8_EEENS6_IJNS7_ILi128EEENS7_ILi80EEENS7_ILi256EEEEEELi256ENS_10bfloat16_tEfNS_4arch4Sm90ELb1ELb0ELb1ELb0ELb1ELb0ELb0ELb1ELb1ELb1ELb0ELb0EEENS1_21CollectiveEpilogueFwdINS6_IJSA_SC_SB_EEES9_SE_SG_Li256ELb0ELb1ELb0ELb0EEENS1_30DynamicPersistentTileSchedulerILi256ELi128ELb0ELb1ELb1EEEEEEEEEvNT_6ParamsE,"a",@progbits
	.sectionflags	@""
	.align	4
.nv.constant0._ZN7cutlass13device_kernelIN5flash11enable_sm90INS1_16FlashAttnFwdSm90INS1_25CollectiveMainloopFwdSm90ILi2EN4cute5tupleIJNS5_1CILi1EEES8_S8_EEENS6_IJNS7_ILi128EEENS7_ILi80EEENS7_ILi256EEEEEELi256ENS_10bfloat16_tEfNS_4arch4Sm90ELb1ELb0ELb1ELb0ELb1ELb0ELb0ELb1ELb1ELb1ELb0ELb0EEENS1_21CollectiveEpilogueFwdINS6_IJSA_SC_SB_EEES9_SE_SG_Li256ELb0ELb1ELb0ELb0EEENS1_30DynamicPersistentTileSchedulerILi256ELi128ELb0ELb1ELb1EEEEEEEEEvNT_6ParamsE:
	.zero		3584


//--------------------- .nv.constant0._ZN7cutlass13device_kernelIN5flash11enable_sm90INS1_16FlashAttnFwdSm90INS1_25CollectiveMainloopFwdSm90ILi2EN4cute5tupleIJNS5_1CILi1EEES8_S8_EEENS6_IJNS7_ILi128EEENS7_ILi80EEENS7_ILi256EEEEEELi256ENS_10bfloat16_tEfNS_4arch4Sm90ELb1ELb0ELb1ELb1ELb1ELb0ELb0ELb1ELb1ELb1ELb0ELb0EEENS1_21CollectiveEpilogueFwdINS6_IJSA_SC_SB_EEES9_SE_SG_Li256ELb1ELb1ELb0ELb0EEENS1_36VarlenDynamicPersistentTileSchedulerILi128ELi80ELi256ELi128ELb0ELb1ELb1ELb1ELb1ELb1EEEEEEEEEvNT_6ParamsE --------------------------
	.section	.nv.constant0._ZN7cutlass13device_kernelIN5flash11enable_sm90INS1_16FlashAttnFwdSm90INS1_25CollectiveMainloopFwdSm90ILi2EN4cute5tupleIJNS5_1CILi1EEES8_S8_EEENS6_IJNS7_ILi128EEENS7_ILi80EEENS7_ILi256EEEEEELi256ENS_10bfloat16_tEfNS_4arch4Sm90ELb1ELb0ELb1ELb1ELb1ELb0ELb0ELb1ELb1ELb1ELb0ELb0EEENS1_21CollectiveEpilogueFwdINS6_IJSA_SC_SB_EEES9_SE_SG_Li256ELb1ELb1ELb0ELb0EEENS1_36VarlenDynamicPersistentTileSchedulerILi128ELi80ELi256ELi128ELb0ELb1ELb1ELb1ELb1ELb1EEEEEEEEEvNT_6ParamsE,"a",@progbits
	.sectionflags	@""
	.align	4
.nv.constant0._ZN7cutlass13device_kernelIN5flash11enable_sm90INS1_16FlashAttnFwdSm90INS1_25CollectiveMainloopFwdSm90ILi2EN4cute5tupleIJNS5_1CILi1EEES8_S8_EEENS6_IJNS7_ILi128EEENS7_ILi80EEENS7_ILi256EEEEEELi256ENS_10bfloat16_tEfNS_4arch4Sm90ELb1ELb0ELb1ELb1ELb1ELb0ELb0ELb1ELb1ELb1ELb0ELb0EEENS1_21CollectiveEpilogueFwdINS6_IJSA_SC_SB_EEES9_SE_SG_Li256ELb1ELb1ELb0ELb0EEENS1_36VarlenDynamicPersistentTileSchedulerILi128ELi80ELi256ELi128ELb0ELb1ELb1ELb1ELb1ELb1EEEEEEEEEvNT_6ParamsE:
	.zero		3584


//--------------------- .nv.constant0._ZN7cutlass13device_kernelIN5flash11enable_sm90INS1_16FlashAttnFwdSm90INS1_25CollectiveMainloopFwdSm90ILi2EN4cute5tupleIJNS5_1CILi1EEES8_S8_EEENS6_IJNS7_ILi128EEENS7_ILi80EEENS7_ILi256EEEEEELi256ENS_10bfloat16_tEfNS_4arch4Sm90ELb1ELb0ELb1ELb1ELb1ELb1ELb0ELb1ELb1ELb1ELb0ELb0EEENS1_21CollectiveEpilogueFwdINS6_IJSA_SC_SB_EEES9_SE_SG_Li256ELb1ELb1ELb0ELb0EEENS1_36VarlenDynamicPersistentTileSchedulerILi128ELi80ELi256ELi128ELb0ELb1ELb1ELb1ELb1ELb1EEEEEEEEEvNT_6ParamsE --------------------------
	.section	.nv.constant0._ZN7cutlass13device_kernelIN5flash11enable_sm90INS1_16FlashAttnFwdSm90INS1_25CollectiveMainloopFwdSm90ILi2EN4cute5tupleIJNS5_1CILi1EEES8_S8_EEENS6_IJNS7_ILi128EEENS7_ILi80EEENS7_ILi256EEEEEELi256ENS_10bfloat16_tEfNS_4arch4Sm90ELb1ELb0ELb1ELb1ELb1ELb1ELb0ELb1ELb1ELb1ELb0ELb0EEENS1_21CollectiveEpilogueFwdINS6_IJSA_SC_SB_EEES9_SE_SG_Li256ELb1ELb1ELb0ELb0EEENS1_36VarlenDynamicPersistentTileSchedulerILi128ELi80ELi256ELi128ELb0ELb1ELb1ELb1ELb1ELb1EEEEEEEEEvNT_6ParamsE,"a",@progbits
	.sectionflags	@""
	.align	4
.nv.constant0._ZN7cutlass13device_kernelIN5flash11enable_sm90INS1_16FlashAttnFwdSm90INS1_25CollectiveMainloopFwdSm90ILi2EN4cute5tupleIJNS5_1CILi1EEES8_S8_EEENS6_IJNS7_ILi128EEENS7_ILi80EEENS7_ILi256EEEEEELi256ENS_10bfloat16_tEfNS_4arch4Sm90ELb1ELb0ELb1ELb1ELb1ELb1ELb0ELb1ELb1ELb1ELb0ELb0EEENS1_21CollectiveEpilogueFwdINS6_IJSA_SC_SB_EEES9_SE_SG_Li256ELb1ELb1ELb0ELb0EEENS1_36VarlenDynamicPersistentTileSchedulerILi128ELi80ELi256ELi128ELb0ELb1ELb1ELb1ELb1ELb1EEEEEEEEEvNT_6ParamsE:
	.zero		3584


//--------------------- SYMBOLS --------------------------

	.type		.nv.reservedSmem.offset0,@object
	.size		.nv.reservedSmem.offset0,0x4
